//
// Generated by NVIDIA NVVM Compiler
//
// Compiler Build ID: CL-36424714
// Cuda compilation tools, release 13.0, V13.0.88
// Based on NVVM 20.0.0
//

.version 9.0
.target sm_100
.address_size 64

	// .globl	_Z19game_of_life_kernelPKmPmi

.visible .entry _Z19game_of_life_kernelPKmPmi(
	.param .u64 .ptr .align 1 _Z19game_of_life_kernelPKmPmi_param_0,
	.param .u64 .ptr .align 1 _Z19game_of_life_kernelPKmPmi_param_1,
	.param .u32 _Z19game_of_life_kernelPKmPmi_param_2
)
{
	.reg .pred 	%p<331>;
	.reg .b32 	%r<1744>;
	.reg .b64 	%rd<762>;

	ld.param.u64 	%rd207, [_Z19game_of_life_kernelPKmPmi_param_0];
	ld.param.u64 	%rd206, [_Z19game_of_life_kernelPKmPmi_param_1];
	ld.param.u32 	%r399, [_Z19game_of_life_kernelPKmPmi_param_2];
	cvta.to.global.u64 	%rd1, %rd207;
	shr.s32 	%r1, %r399, 6;
	mul.lo.s32 	%r400, %r1, %r399;
	mov.u32 	%r401, %ctaid.x;
	mov.u32 	%r402, %ntid.x;
	mov.u32 	%r403, %tid.x;
	mad.lo.s32 	%r2, %r401, %r402, %r403;
	setp.ge.s32 	%p1, %r2, %r400;
	@%p1 bra 	$L__BB0_400;
	div.s32 	%r3, %r2, %r1;
	mul.lo.s32 	%r5, %r3, %r1;
	sub.s32 	%r4, %r2, %r5;
	mul.wide.s32 	%rd208, %r2, 8;
	add.s64 	%rd2, %rd1, %rd208;
	ld.global.u64 	%rd3, [%rd2];
	setp.lt.s32 	%p2, %r4, 1;
	mov.b32 	%r1612, 0;
	@%p2 bra 	$L__BB0_3;
	ld.global.u64 	%rd209, [%rd2+-8];
	shr.u64 	%rd210, %rd209, 63;
	cvt.u32.u64 	%r1612, %rd210;
$L__BB0_3:
	add.s32 	%r8, %r1, -1;
	setp.ge.s32 	%p3, %r4, %r8;
	mov.b32 	%r1613, 0;
	@%p3 bra 	$L__BB0_5;
	ld.global.u32 	%r406, [%rd2+8];
	and.b32  	%r1613, %r406, 1;
$L__BB0_5:
	setp.lt.s32 	%p4, %r3, 1;
	mov.b32 	%r1614, 0;
	mov.b64 	%rd693, 0;
	mov.u64 	%rd694, %rd693;
	@%p4 bra 	$L__BB0_10;
	setp.lt.s32 	%p5, %r4, 1;
	sub.s32 	%r408, %r5, %r1;
	add.s32 	%r409, %r408, %r4;
	mul.wide.s32 	%rd213, %r409, 8;
	add.s64 	%rd4, %rd1, %rd213;
	ld.global.u64 	%rd693, [%rd4];
	mov.b64 	%rd694, 0;
	@%p5 bra 	$L__BB0_8;
	ld.global.u64 	%rd694, [%rd4+-8];
$L__BB0_8:
	setp.ge.s32 	%p6, %r4, %r8;
	@%p6 bra 	$L__BB0_10;
	ld.global.u32 	%r411, [%rd4+8];
	and.b32  	%r1614, %r411, 1;
$L__BB0_10:
	add.s32 	%r13, %r399, -1;
	setp.ge.s32 	%p7, %r3, %r13;
	mov.b32 	%r1615, 0;
	mov.b64 	%rd696, 0;
	mov.u64 	%rd697, %rd696;
	@%p7 bra 	$L__BB0_15;
	setp.lt.s32 	%p8, %r4, 1;
	mul.wide.s32 	%rd216, %r1, 8;
	add.s64 	%rd10, %rd2, %rd216;
	ld.global.u64 	%rd696, [%rd10];
	mov.b64 	%rd697, 0;
	@%p8 bra 	$L__BB0_13;
	ld.global.u64 	%rd697, [%rd10+-8];
$L__BB0_13:
	setp.ge.s32 	%p9, %r4, %r8;
	@%p9 bra 	$L__BB0_15;
	ld.global.u32 	%r414, [%rd10+8];
	and.b32  	%r1615, %r414, 1;
$L__BB0_15:
	setp.lt.s32 	%p10, %r3, 1;
	mov.b32 	%r1616, 0;
	@%p10 bra 	$L__BB0_17;
	shr.u64 	%rd217, %rd694, 63;
	cvt.u32.u64 	%r416, %rd217;
	cvt.u32.u64 	%r417, %rd693;
	and.b32  	%r418, %r417, 1;
	shr.u32 	%r419, %r417, 1;
	and.b32  	%r420, %r419, 1;
	add.s32 	%r421, %r418, %r416;
	add.s32 	%r1616, %r421, %r420;
$L__BB0_17:
	setp.ge.s32 	%p11, %r3, %r13;
	cvt.u32.u64 	%r18, %rd3;
	shr.u32 	%r422, %r18, 1;
	and.b32  	%r19, %r422, 1;
	add.s32 	%r423, %r1612, %r1616;
	add.s32 	%r1617, %r423, %r19;
	@%p11 bra 	$L__BB0_19;
	shr.u64 	%rd218, %rd697, 63;
	cvt.u32.u64 	%r424, %rd218;
	cvt.u32.u64 	%r425, %rd696;
	and.b32  	%r426, %r425, 1;
	shr.u32 	%r427, %r425, 1;
	and.b32  	%r428, %r427, 1;
	add.s32 	%r429, %r1617, %r426;
	add.s32 	%r430, %r429, %r424;
	add.s32 	%r1617, %r430, %r428;
$L__BB0_19:
	setp.eq.s32 	%p12, %r1617, 3;
	mov.b64 	%rd698, 1;
	@%p12 bra 	$L__BB0_21;
	and.b64  	%rd220, %rd3, 1;
	setp.eq.b64 	%p13, %rd220, 1;
	setp.eq.s32 	%p14, %r1617, 2;
	and.pred  	%p15, %p13, %p14;
	selp.u64 	%rd698, 1, 0, %p15;
$L__BB0_21:
	setp.lt.s32 	%p16, %r3, 1;
	mov.b32 	%r1618, 0;
	@%p16 bra 	$L__BB0_23;
	cvt.u32.u64 	%r432, %rd693;
	and.b32  	%r433, %r432, 1;
	shr.u32 	%r434, %r432, 1;
	and.b32  	%r435, %r434, 1;
	shr.u32 	%r436, %r432, 2;
	and.b32  	%r437, %r436, 1;
	add.s32 	%r438, %r435, %r433;
	add.s32 	%r1618, %r438, %r437;
$L__BB0_23:
	setp.ge.s32 	%p17, %r3, %r13;
	and.b32  	%r439, %r18, 1;
	shr.u32 	%r440, %r18, 2;
	and.b32  	%r25, %r440, 1;
	add.s32 	%r441, %r439, %r1618;
	add.s32 	%r1619, %r441, %r25;
	@%p17 bra 	$L__BB0_25;
	cvt.u32.u64 	%r442, %rd696;
	and.b32  	%r443, %r442, 1;
	shr.u32 	%r444, %r442, 1;
	and.b32  	%r445, %r444, 1;
	shr.u32 	%r446, %r442, 2;
	and.b32  	%r447, %r446, 1;
	add.s32 	%r448, %r1619, %r445;
	add.s32 	%r449, %r448, %r443;
	add.s32 	%r1619, %r449, %r447;
$L__BB0_25:
	setp.eq.s32 	%p18, %r1619, 3;
	mov.b64 	%rd699, 2;
	@%p18 bra 	$L__BB0_27;
	shr.u64 	%rd222, %rd3, 1;
	and.b64  	%rd223, %rd222, 1;
	setp.eq.b64 	%p19, %rd223, 1;
	setp.eq.s32 	%p20, %r1619, 2;
	selp.b64 	%rd224, 2, 0, %p20;
	selp.b64 	%rd699, %rd224, 0, %p19;
$L__BB0_27:
	setp.lt.s32 	%p21, %r3, 1;
	or.b64  	%rd20, %rd699, %rd698;
	mov.b32 	%r1620, 0;
	@%p21 bra 	$L__BB0_29;
	cvt.u32.u64 	%r451, %rd693;
	shr.u32 	%r452, %r451, 1;
	and.b32  	%r453, %r452, 1;
	shr.u32 	%r454, %r451, 2;
	and.b32  	%r455, %r454, 1;
	shr.u32 	%r456, %r451, 3;
	and.b32  	%r457, %r456, 1;
	add.s32 	%r458, %r455, %r453;
	add.s32 	%r1620, %r458, %r457;
$L__BB0_29:
	setp.ge.s32 	%p22, %r3, %r13;
	shr.u32 	%r459, %r18, 3;
	and.b32  	%r31, %r459, 1;
	add.s32 	%r460, %r19, %r1620;
	add.s32 	%r1621, %r460, %r31;
	@%p22 bra 	$L__BB0_31;
	cvt.u32.u64 	%r461, %rd696;
	shr.u32 	%r462, %r461, 1;
	and.b32  	%r463, %r462, 1;
	shr.u32 	%r464, %r461, 2;
	and.b32  	%r465, %r464, 1;
	shr.u32 	%r466, %r461, 3;
	and.b32  	%r467, %r466, 1;
	add.s32 	%r468, %r1621, %r465;
	add.s32 	%r469, %r468, %r463;
	add.s32 	%r1621, %r469, %r467;
$L__BB0_31:
	setp.eq.s32 	%p23, %r1621, 3;
	mov.b64 	%rd700, 4;
	@%p23 bra 	$L__BB0_33;
	shr.u64 	%rd226, %rd3, 2;
	and.b64  	%rd227, %rd226, 1;
	setp.eq.b64 	%p24, %rd227, 1;
	setp.eq.s32 	%p25, %r1621, 2;
	selp.b64 	%rd228, 4, 0, %p25;
	selp.b64 	%rd700, %rd228, 0, %p24;
$L__BB0_33:
	setp.lt.s32 	%p26, %r3, 1;
	or.b64  	%rd23, %rd700, %rd20;
	mov.b32 	%r1622, 0;
	@%p26 bra 	$L__BB0_35;
	cvt.u32.u64 	%r471, %rd693;
	shr.u32 	%r472, %r471, 2;
	and.b32  	%r473, %r472, 1;
	shr.u32 	%r474, %r471, 3;
	and.b32  	%r475, %r474, 1;
	shr.u32 	%r476, %r471, 4;
	and.b32  	%r477, %r476, 1;
	add.s32 	%r478, %r475, %r473;
	add.s32 	%r1622, %r478, %r477;
$L__BB0_35:
	setp.ge.s32 	%p27, %r3, %r13;
	shr.u32 	%r479, %r18, 4;
	and.b32  	%r37, %r479, 1;
	add.s32 	%r480, %r25, %r1622;
	add.s32 	%r1623, %r480, %r37;
	@%p27 bra 	$L__BB0_37;
	cvt.u32.u64 	%r481, %rd696;
	shr.u32 	%r482, %r481, 2;
	and.b32  	%r483, %r482, 1;
	shr.u32 	%r484, %r481, 3;
	and.b32  	%r485, %r484, 1;
	shr.u32 	%r486, %r481, 4;
	and.b32  	%r487, %r486, 1;
	add.s32 	%r488, %r1623, %r485;
	add.s32 	%r489, %r488, %r483;
	add.s32 	%r1623, %r489, %r487;
$L__BB0_37:
	setp.eq.s32 	%p28, %r1623, 3;
	mov.b64 	%rd701, 8;
	@%p28 bra 	$L__BB0_39;
	shr.u64 	%rd230, %rd3, 3;
	and.b64  	%rd231, %rd230, 1;
	setp.eq.b64 	%p29, %rd231, 1;
	setp.eq.s32 	%p30, %r1623, 2;
	selp.b64 	%rd232, 8, 0, %p30;
	selp.b64 	%rd701, %rd232, 0, %p29;
$L__BB0_39:
	setp.lt.s32 	%p31, %r3, 1;
	or.b64  	%rd26, %rd701, %rd23;
	mov.b32 	%r1624, 0;
	@%p31 bra 	$L__BB0_41;
	cvt.u32.u64 	%r491, %rd693;
	shr.u32 	%r492, %r491, 3;
	and.b32  	%r493, %r492, 1;
	shr.u32 	%r494, %r491, 4;
	and.b32  	%r495, %r494, 1;
	shr.u32 	%r496, %r491, 5;
	and.b32  	%r497, %r496, 1;
	add.s32 	%r498, %r495, %r493;
	add.s32 	%r1624, %r498, %r497;
$L__BB0_41:
	setp.ge.s32 	%p32, %r3, %r13;
	shr.u32 	%r499, %r18, 5;
	and.b32  	%r43, %r499, 1;
	add.s32 	%r500, %r31, %r1624;
	add.s32 	%r1625, %r500, %r43;
	@%p32 bra 	$L__BB0_43;
	cvt.u32.u64 	%r501, %rd696;
	shr.u32 	%r502, %r501, 3;
	and.b32  	%r503, %r502, 1;
	shr.u32 	%r504, %r501, 4;
	and.b32  	%r505, %r504, 1;
	shr.u32 	%r506, %r501, 5;
	and.b32  	%r507, %r506, 1;
	add.s32 	%r508, %r1625, %r505;
	add.s32 	%r509, %r508, %r503;
	add.s32 	%r1625, %r509, %r507;
$L__BB0_43:
	setp.eq.s32 	%p33, %r1625, 3;
	mov.b64 	%rd702, 16;
	@%p33 bra 	$L__BB0_45;
	shr.u64 	%rd234, %rd3, 4;
	and.b64  	%rd235, %rd234, 1;
	setp.eq.b64 	%p34, %rd235, 1;
	setp.eq.s32 	%p35, %r1625, 2;
	selp.b64 	%rd236, 16, 0, %p35;
	selp.b64 	%rd702, %rd236, 0, %p34;
$L__BB0_45:
	setp.lt.s32 	%p36, %r3, 1;
	or.b64  	%rd29, %rd702, %rd26;
	mov.b32 	%r1626, 0;
	@%p36 bra 	$L__BB0_47;
	cvt.u32.u64 	%r511, %rd693;
	shr.u32 	%r512, %r511, 4;
	and.b32  	%r513, %r512, 1;
	shr.u32 	%r514, %r511, 5;
	and.b32  	%r515, %r514, 1;
	shr.u32 	%r516, %r511, 6;
	and.b32  	%r517, %r516, 1;
	add.s32 	%r518, %r515, %r513;
	add.s32 	%r1626, %r518, %r517;
$L__BB0_47:
	setp.ge.s32 	%p37, %r3, %r13;
	shr.u32 	%r519, %r18, 6;
	and.b32  	%r49, %r519, 1;
	add.s32 	%r520, %r37, %r1626;
	add.s32 	%r1627, %r520, %r49;
	@%p37 bra 	$L__BB0_49;
	cvt.u32.u64 	%r521, %rd696;
	shr.u32 	%r522, %r521, 4;
	and.b32  	%r523, %r522, 1;
	shr.u32 	%r524, %r521, 5;
	and.b32  	%r525, %r524, 1;
	shr.u32 	%r526, %r521, 6;
	and.b32  	%r527, %r526, 1;
	add.s32 	%r528, %r1627, %r525;
	add.s32 	%r529, %r528, %r523;
	add.s32 	%r1627, %r529, %r527;
$L__BB0_49:
	setp.eq.s32 	%p38, %r1627, 3;
	mov.b64 	%rd703, 32;
	@%p38 bra 	$L__BB0_51;
	shr.u64 	%rd238, %rd3, 5;
	and.b64  	%rd239, %rd238, 1;
	setp.eq.b64 	%p39, %rd239, 1;
	setp.eq.s32 	%p40, %r1627, 2;
	selp.b64 	%rd240, 32, 0, %p40;
	selp.b64 	%rd703, %rd240, 0, %p39;
$L__BB0_51:
	setp.lt.s32 	%p41, %r3, 1;
	or.b64  	%rd32, %rd703, %rd29;
	mov.b32 	%r1628, 0;
	@%p41 bra 	$L__BB0_53;
	cvt.u32.u64 	%r531, %rd693;
	shr.u32 	%r532, %r531, 5;
	and.b32  	%r533, %r532, 1;
	shr.u32 	%r534, %r531, 6;
	and.b32  	%r535, %r534, 1;
	shr.u32 	%r536, %r531, 7;
	and.b32  	%r537, %r536, 1;
	add.s32 	%r538, %r535, %r533;
	add.s32 	%r1628, %r538, %r537;
$L__BB0_53:
	setp.ge.s32 	%p42, %r3, %r13;
	shr.u32 	%r539, %r18, 7;
	and.b32  	%r55, %r539, 1;
	add.s32 	%r540, %r43, %r1628;
	add.s32 	%r1629, %r540, %r55;
	@%p42 bra 	$L__BB0_55;
	cvt.u32.u64 	%r541, %rd696;
	shr.u32 	%r542, %r541, 5;
	and.b32  	%r543, %r542, 1;
	shr.u32 	%r544, %r541, 6;
	and.b32  	%r545, %r544, 1;
	shr.u32 	%r546, %r541, 7;
	and.b32  	%r547, %r546, 1;
	add.s32 	%r548, %r1629, %r545;
	add.s32 	%r549, %r548, %r543;
	add.s32 	%r1629, %r549, %r547;
$L__BB0_55:
	setp.eq.s32 	%p43, %r1629, 3;
	mov.b64 	%rd704, 64;
	@%p43 bra 	$L__BB0_57;
	shr.u64 	%rd242, %rd3, 6;
	and.b64  	%rd243, %rd242, 1;
	setp.eq.b64 	%p44, %rd243, 1;
	setp.eq.s32 	%p45, %r1629, 2;
	selp.b64 	%rd244, 64, 0, %p45;
	selp.b64 	%rd704, %rd244, 0, %p44;
$L__BB0_57:
	setp.lt.s32 	%p46, %r3, 1;
	or.b64  	%rd35, %rd704, %rd32;
	mov.b32 	%r1630, 0;
	@%p46 bra 	$L__BB0_59;
	cvt.u32.u64 	%r551, %rd693;
	shr.u32 	%r552, %r551, 6;
	and.b32  	%r553, %r552, 1;
	shr.u32 	%r554, %r551, 7;
	and.b32  	%r555, %r554, 1;
	shr.u32 	%r556, %r551, 8;
	and.b32  	%r557, %r556, 1;
	add.s32 	%r558, %r555, %r553;
	add.s32 	%r1630, %r558, %r557;
$L__BB0_59:
	setp.ge.s32 	%p47, %r3, %r13;
	shr.u32 	%r559, %r18, 8;
	and.b32  	%r61, %r559, 1;
	add.s32 	%r560, %r49, %r1630;
	add.s32 	%r1631, %r560, %r61;
	@%p47 bra 	$L__BB0_61;
	cvt.u32.u64 	%r561, %rd696;
	shr.u32 	%r562, %r561, 6;
	and.b32  	%r563, %r562, 1;
	shr.u32 	%r564, %r561, 7;
	and.b32  	%r565, %r564, 1;
	shr.u32 	%r566, %r561, 8;
	and.b32  	%r567, %r566, 1;
	add.s32 	%r568, %r1631, %r565;
	add.s32 	%r569, %r568, %r563;
	add.s32 	%r1631, %r569, %r567;
$L__BB0_61:
	setp.eq.s32 	%p48, %r1631, 3;
	mov.b64 	%rd705, 128;
	@%p48 bra 	$L__BB0_63;
	shr.u64 	%rd246, %rd3, 7;
	and.b64  	%rd247, %rd246, 1;
	setp.eq.b64 	%p49, %rd247, 1;
	setp.eq.s32 	%p50, %r1631, 2;
	selp.b64 	%rd248, 128, 0, %p50;
	selp.b64 	%rd705, %rd248, 0, %p49;
$L__BB0_63:
	setp.lt.s32 	%p51, %r3, 1;
	or.b64  	%rd38, %rd705, %rd35;
	mov.b32 	%r1632, 0;
	@%p51 bra 	$L__BB0_65;
	cvt.u32.u64 	%r571, %rd693;
	shr.u32 	%r572, %r571, 7;
	and.b32  	%r573, %r572, 1;
	shr.u32 	%r574, %r571, 8;
	and.b32  	%r575, %r574, 1;
	shr.u32 	%r576, %r571, 9;
	and.b32  	%r577, %r576, 1;
	add.s32 	%r578, %r575, %r573;
	add.s32 	%r1632, %r578, %r577;
$L__BB0_65:
	setp.ge.s32 	%p52, %r3, %r13;
	shr.u32 	%r579, %r18, 9;
	and.b32  	%r67, %r579, 1;
	add.s32 	%r580, %r55, %r1632;
	add.s32 	%r1633, %r580, %r67;
	@%p52 bra 	$L__BB0_67;
	cvt.u32.u64 	%r581, %rd696;
	shr.u32 	%r582, %r581, 7;
	and.b32  	%r583, %r582, 1;
	shr.u32 	%r584, %r581, 8;
	and.b32  	%r585, %r584, 1;
	shr.u32 	%r586, %r581, 9;
	and.b32  	%r587, %r586, 1;
	add.s32 	%r588, %r1633, %r585;
	add.s32 	%r589, %r588, %r583;
	add.s32 	%r1633, %r589, %r587;
$L__BB0_67:
	setp.eq.s32 	%p53, %r1633, 3;
	mov.b64 	%rd706, 256;
	@%p53 bra 	$L__BB0_69;
	shr.u64 	%rd250, %rd3, 8;
	and.b64  	%rd251, %rd250, 1;
	setp.eq.b64 	%p54, %rd251, 1;
	setp.eq.s32 	%p55, %r1633, 2;
	selp.b64 	%rd252, 256, 0, %p55;
	selp.b64 	%rd706, %rd252, 0, %p54;
$L__BB0_69:
	setp.lt.s32 	%p56, %r3, 1;
	or.b64  	%rd41, %rd706, %rd38;
	mov.b32 	%r1634, 0;
	@%p56 bra 	$L__BB0_71;
	cvt.u32.u64 	%r591, %rd693;
	shr.u32 	%r592, %r591, 8;
	and.b32  	%r593, %r592, 1;
	shr.u32 	%r594, %r591, 9;
	and.b32  	%r595, %r594, 1;
	shr.u32 	%r596, %r591, 10;
	and.b32  	%r597, %r596, 1;
	add.s32 	%r598, %r595, %r593;
	add.s32 	%r1634, %r598, %r597;
$L__BB0_71:
	setp.ge.s32 	%p57, %r3, %r13;
	shr.u32 	%r599, %r18, 10;
	and.b32  	%r73, %r599, 1;
	add.s32 	%r600, %r61, %r1634;
	add.s32 	%r1635, %r600, %r73;
	@%p57 bra 	$L__BB0_73;
	cvt.u32.u64 	%r601, %rd696;
	shr.u32 	%r602, %r601, 8;
	and.b32  	%r603, %r602, 1;
	shr.u32 	%r604, %r601, 9;
	and.b32  	%r605, %r604, 1;
	shr.u32 	%r606, %r601, 10;
	and.b32  	%r607, %r606, 1;
	add.s32 	%r608, %r1635, %r605;
	add.s32 	%r609, %r608, %r603;
	add.s32 	%r1635, %r609, %r607;
$L__BB0_73:
	setp.eq.s32 	%p58, %r1635, 3;
	mov.b64 	%rd707, 512;
	@%p58 bra 	$L__BB0_75;
	shr.u64 	%rd254, %rd3, 9;
	and.b64  	%rd255, %rd254, 1;
	setp.eq.b64 	%p59, %rd255, 1;
	setp.eq.s32 	%p60, %r1635, 2;
	selp.b64 	%rd256, 512, 0, %p60;
	selp.b64 	%rd707, %rd256, 0, %p59;
$L__BB0_75:
	setp.lt.s32 	%p61, %r3, 1;
	or.b64  	%rd44, %rd707, %rd41;
	mov.b32 	%r1636, 0;
	@%p61 bra 	$L__BB0_77;
	cvt.u32.u64 	%r611, %rd693;
	shr.u32 	%r612, %r611, 9;
	and.b32  	%r613, %r612, 1;
	shr.u32 	%r614, %r611, 10;
	and.b32  	%r615, %r614, 1;
	shr.u32 	%r616, %r611, 11;
	and.b32  	%r617, %r616, 1;
	add.s32 	%r618, %r615, %r613;
	add.s32 	%r1636, %r618, %r617;
$L__BB0_77:
	setp.ge.s32 	%p62, %r3, %r13;
	shr.u32 	%r619, %r18, 11;
	and.b32  	%r79, %r619, 1;
	add.s32 	%r620, %r67, %r1636;
	add.s32 	%r1637, %r620, %r79;
	@%p62 bra 	$L__BB0_79;
	cvt.u32.u64 	%r621, %rd696;
	shr.u32 	%r622, %r621, 9;
	and.b32  	%r623, %r622, 1;
	shr.u32 	%r624, %r621, 10;
	and.b32  	%r625, %r624, 1;
	shr.u32 	%r626, %r621, 11;
	and.b32  	%r627, %r626, 1;
	add.s32 	%r628, %r1637, %r625;
	add.s32 	%r629, %r628, %r623;
	add.s32 	%r1637, %r629, %r627;
$L__BB0_79:
	setp.eq.s32 	%p63, %r1637, 3;
	mov.b64 	%rd708, 1024;
	@%p63 bra 	$L__BB0_81;
	shr.u64 	%rd258, %rd3, 10;
	and.b64  	%rd259, %rd258, 1;
	setp.eq.b64 	%p64, %rd259, 1;
	setp.eq.s32 	%p65, %r1637, 2;
	selp.b64 	%rd260, 1024, 0, %p65;
	selp.b64 	%rd708, %rd260, 0, %p64;
$L__BB0_81:
	setp.lt.s32 	%p66, %r3, 1;
	or.b64  	%rd47, %rd708, %rd44;
	mov.b32 	%r1638, 0;
	@%p66 bra 	$L__BB0_83;
	cvt.u32.u64 	%r631, %rd693;
	shr.u32 	%r632, %r631, 10;
	and.b32  	%r633, %r632, 1;
	shr.u32 	%r634, %r631, 11;
	and.b32  	%r635, %r634, 1;
	shr.u32 	%r636, %r631, 12;
	and.b32  	%r637, %r636, 1;
	add.s32 	%r638, %r635, %r633;
	add.s32 	%r1638, %r638, %r637;
$L__BB0_83:
	setp.ge.s32 	%p67, %r3, %r13;
	shr.u32 	%r639, %r18, 12;
	and.b32  	%r85, %r639, 1;
	add.s32 	%r640, %r73, %r1638;
	add.s32 	%r1639, %r640, %r85;
	@%p67 bra 	$L__BB0_85;
	cvt.u32.u64 	%r641, %rd696;
	shr.u32 	%r642, %r641, 10;
	and.b32  	%r643, %r642, 1;
	shr.u32 	%r644, %r641, 11;
	and.b32  	%r645, %r644, 1;
	shr.u32 	%r646, %r641, 12;
	and.b32  	%r647, %r646, 1;
	add.s32 	%r648, %r1639, %r645;
	add.s32 	%r649, %r648, %r643;
	add.s32 	%r1639, %r649, %r647;
$L__BB0_85:
	setp.eq.s32 	%p68, %r1639, 3;
	mov.b64 	%rd709, 2048;
	@%p68 bra 	$L__BB0_87;
	shr.u64 	%rd262, %rd3, 11;
	and.b64  	%rd263, %rd262, 1;
	setp.eq.b64 	%p69, %rd263, 1;
	setp.eq.s32 	%p70, %r1639, 2;
	selp.b64 	%rd264, 2048, 0, %p70;
	selp.b64 	%rd709, %rd264, 0, %p69;
$L__BB0_87:
	setp.lt.s32 	%p71, %r3, 1;
	or.b64  	%rd50, %rd709, %rd47;
	mov.b32 	%r1640, 0;
	@%p71 bra 	$L__BB0_89;
	cvt.u32.u64 	%r651, %rd693;
	shr.u32 	%r652, %r651, 11;
	and.b32  	%r653, %r652, 1;
	shr.u32 	%r654, %r651, 12;
	and.b32  	%r655, %r654, 1;
	shr.u32 	%r656, %r651, 13;
	and.b32  	%r657, %r656, 1;
	add.s32 	%r658, %r655, %r653;
	add.s32 	%r1640, %r658, %r657;
$L__BB0_89:
	setp.ge.s32 	%p72, %r3, %r13;
	shr.u32 	%r659, %r18, 13;
	and.b32  	%r91, %r659, 1;
	add.s32 	%r660, %r79, %r1640;
	add.s32 	%r1641, %r660, %r91;
	@%p72 bra 	$L__BB0_91;
	cvt.u32.u64 	%r661, %rd696;
	shr.u32 	%r662, %r661, 11;
	and.b32  	%r663, %r662, 1;
	shr.u32 	%r664, %r661, 12;
	and.b32  	%r665, %r664, 1;
	shr.u32 	%r666, %r661, 13;
	and.b32  	%r667, %r666, 1;
	add.s32 	%r668, %r1641, %r665;
	add.s32 	%r669, %r668, %r663;
	add.s32 	%r1641, %r669, %r667;
$L__BB0_91:
	setp.eq.s32 	%p73, %r1641, 3;
	mov.b64 	%rd710, 4096;
	@%p73 bra 	$L__BB0_93;
	shr.u64 	%rd266, %rd3, 12;
	and.b64  	%rd267, %rd266, 1;
	setp.eq.b64 	%p74, %rd267, 1;
	setp.eq.s32 	%p75, %r1641, 2;
	selp.b64 	%rd268, 4096, 0, %p75;
	selp.b64 	%rd710, %rd268, 0, %p74;
$L__BB0_93:
	setp.lt.s32 	%p76, %r3, 1;
	or.b64  	%rd53, %rd710, %rd50;
	mov.b32 	%r1642, 0;
	@%p76 bra 	$L__BB0_95;
	cvt.u32.u64 	%r671, %rd693;
	shr.u32 	%r672, %r671, 12;
	and.b32  	%r673, %r672, 1;
	shr.u32 	%r674, %r671, 13;
	and.b32  	%r675, %r674, 1;
	shr.u32 	%r676, %r671, 14;
	and.b32  	%r677, %r676, 1;
	add.s32 	%r678, %r675, %r673;
	add.s32 	%r1642, %r678, %r677;
$L__BB0_95:
	setp.ge.s32 	%p77, %r3, %r13;
	shr.u32 	%r679, %r18, 14;
	and.b32  	%r97, %r679, 1;
	add.s32 	%r680, %r85, %r1642;
	add.s32 	%r1643, %r680, %r97;
	@%p77 bra 	$L__BB0_97;
	cvt.u32.u64 	%r681, %rd696;
	shr.u32 	%r682, %r681, 12;
	and.b32  	%r683, %r682, 1;
	shr.u32 	%r684, %r681, 13;
	and.b32  	%r685, %r684, 1;
	shr.u32 	%r686, %r681, 14;
	and.b32  	%r687, %r686, 1;
	add.s32 	%r688, %r1643, %r685;
	add.s32 	%r689, %r688, %r683;
	add.s32 	%r1643, %r689, %r687;
$L__BB0_97:
	setp.eq.s32 	%p78, %r1643, 3;
	mov.b64 	%rd711, 8192;
	@%p78 bra 	$L__BB0_99;
	shr.u64 	%rd270, %rd3, 13;
	and.b64  	%rd271, %rd270, 1;
	setp.eq.b64 	%p79, %rd271, 1;
	setp.eq.s32 	%p80, %r1643, 2;
	selp.b64 	%rd272, 8192, 0, %p80;
	selp.b64 	%rd711, %rd272, 0, %p79;
$L__BB0_99:
	setp.lt.s32 	%p81, %r3, 1;
	or.b64  	%rd56, %rd711, %rd53;
	mov.b32 	%r1644, 0;
	@%p81 bra 	$L__BB0_101;
	cvt.u32.u64 	%r691, %rd693;
	shr.u32 	%r692, %r691, 13;
	and.b32  	%r693, %r692, 1;
	shr.u32 	%r694, %r691, 14;
	and.b32  	%r695, %r694, 1;
	shr.u32 	%r696, %r691, 15;
	and.b32  	%r697, %r696, 1;
	add.s32 	%r698, %r695, %r693;
	add.s32 	%r1644, %r698, %r697;
$L__BB0_101:
	setp.ge.s32 	%p82, %r3, %r13;
	shr.u32 	%r699, %r18, 15;
	and.b32  	%r103, %r699, 1;
	add.s32 	%r700, %r91, %r1644;
	add.s32 	%r1645, %r700, %r103;
	@%p82 bra 	$L__BB0_103;
	cvt.u32.u64 	%r701, %rd696;
	shr.u32 	%r702, %r701, 13;
	and.b32  	%r703, %r702, 1;
	shr.u32 	%r704, %r701, 14;
	and.b32  	%r705, %r704, 1;
	shr.u32 	%r706, %r701, 15;
	and.b32  	%r707, %r706, 1;
	add.s32 	%r708, %r1645, %r705;
	add.s32 	%r709, %r708, %r703;
	add.s32 	%r1645, %r709, %r707;
$L__BB0_103:
	setp.eq.s32 	%p83, %r1645, 3;
	mov.b64 	%rd712, 16384;
	@%p83 bra 	$L__BB0_105;
	shr.u64 	%rd274, %rd3, 14;
	and.b64  	%rd275, %rd274, 1;
	setp.eq.b64 	%p84, %rd275, 1;
	setp.eq.s32 	%p85, %r1645, 2;
	selp.b64 	%rd276, 16384, 0, %p85;
	selp.b64 	%rd712, %rd276, 0, %p84;
$L__BB0_105:
	setp.lt.s32 	%p86, %r3, 1;
	or.b64  	%rd59, %rd712, %rd56;
	mov.b32 	%r1646, 0;
	@%p86 bra 	$L__BB0_107;
	cvt.u32.u64 	%r711, %rd693;
	shr.u32 	%r712, %r711, 14;
	and.b32  	%r713, %r712, 1;
	shr.u32 	%r714, %r711, 15;
	and.b32  	%r715, %r714, 1;
	shr.u32 	%r716, %r711, 16;
	and.b32  	%r717, %r716, 1;
	add.s32 	%r718, %r715, %r713;
	add.s32 	%r1646, %r718, %r717;
$L__BB0_107:
	setp.ge.s32 	%p87, %r3, %r13;
	shr.u32 	%r719, %r18, 16;
	and.b32  	%r109, %r719, 1;
	add.s32 	%r720, %r97, %r1646;
	add.s32 	%r1647, %r720, %r109;
	@%p87 bra 	$L__BB0_109;
	cvt.u32.u64 	%r721, %rd696;
	shr.u32 	%r722, %r721, 14;
	and.b32  	%r723, %r722, 1;
	shr.u32 	%r724, %r721, 15;
	and.b32  	%r725, %r724, 1;
	shr.u32 	%r726, %r721, 16;
	and.b32  	%r727, %r726, 1;
	add.s32 	%r728, %r1647, %r725;
	add.s32 	%r729, %r728, %r723;
	add.s32 	%r1647, %r729, %r727;
$L__BB0_109:
	setp.eq.s32 	%p88, %r1647, 3;
	mov.b64 	%rd713, 32768;
	@%p88 bra 	$L__BB0_111;
	shr.u64 	%rd278, %rd3, 15;
	and.b64  	%rd279, %rd278, 1;
	setp.eq.b64 	%p89, %rd279, 1;
	setp.eq.s32 	%p90, %r1647, 2;
	selp.b64 	%rd280, 32768, 0, %p90;
	selp.b64 	%rd713, %rd280, 0, %p89;
$L__BB0_111:
	setp.lt.s32 	%p91, %r3, 1;
	or.b64  	%rd62, %rd713, %rd59;
	mov.b32 	%r1648, 0;
	@%p91 bra 	$L__BB0_113;
	cvt.u32.u64 	%r731, %rd693;
	shr.u32 	%r732, %r731, 15;
	and.b32  	%r733, %r732, 1;
	shr.u32 	%r734, %r731, 16;
	and.b32  	%r735, %r734, 1;
	shr.u32 	%r736, %r731, 17;
	and.b32  	%r737, %r736, 1;
	add.s32 	%r738, %r735, %r733;
	add.s32 	%r1648, %r738, %r737;
$L__BB0_113:
	setp.ge.s32 	%p92, %r3, %r13;
	shr.u32 	%r739, %r18, 17;
	and.b32  	%r115, %r739, 1;
	add.s32 	%r740, %r103, %r1648;
	add.s32 	%r1649, %r740, %r115;
	@%p92 bra 	$L__BB0_115;
	cvt.u32.u64 	%r741, %rd696;
	shr.u32 	%r742, %r741, 15;
	and.b32  	%r743, %r742, 1;
	shr.u32 	%r744, %r741, 16;
	and.b32  	%r745, %r744, 1;
	shr.u32 	%r746, %r741, 17;
	and.b32  	%r747, %r746, 1;
	add.s32 	%r748, %r1649, %r745;
	add.s32 	%r749, %r748, %r743;
	add.s32 	%r1649, %r749, %r747;
$L__BB0_115:
	setp.eq.s32 	%p93, %r1649, 3;
	mov.b64 	%rd714, 65536;
	@%p93 bra 	$L__BB0_117;
	shr.u64 	%rd282, %rd3, 16;
	and.b64  	%rd283, %rd282, 1;
	setp.eq.b64 	%p94, %rd283, 1;
	setp.eq.s32 	%p95, %r1649, 2;
	selp.b64 	%rd284, 65536, 0, %p95;
	selp.b64 	%rd714, %rd284, 0, %p94;
$L__BB0_117:
	setp.lt.s32 	%p96, %r3, 1;
	or.b64  	%rd65, %rd714, %rd62;
	mov.b32 	%r1650, 0;
	@%p96 bra 	$L__BB0_119;
	cvt.u32.u64 	%r751, %rd693;
	shr.u32 	%r752, %r751, 16;
	and.b32  	%r753, %r752, 1;
	shr.u32 	%r754, %r751, 17;
	and.b32  	%r755, %r754, 1;
	shr.u32 	%r756, %r751, 18;
	and.b32  	%r757, %r756, 1;
	add.s32 	%r758, %r755, %r753;
	add.s32 	%r1650, %r758, %r757;
$L__BB0_119:
	setp.ge.s32 	%p97, %r3, %r13;
	shr.u32 	%r759, %r18, 18;
	and.b32  	%r121, %r759, 1;
	add.s32 	%r760, %r109, %r1650;
	add.s32 	%r1651, %r760, %r121;
	@%p97 bra 	$L__BB0_121;
	cvt.u32.u64 	%r761, %rd696;
	shr.u32 	%r762, %r761, 16;
	and.b32  	%r763, %r762, 1;
	shr.u32 	%r764, %r761, 17;
	and.b32  	%r765, %r764, 1;
	shr.u32 	%r766, %r761, 18;
	and.b32  	%r767, %r766, 1;
	add.s32 	%r768, %r1651, %r765;
	add.s32 	%r769, %r768, %r763;
	add.s32 	%r1651, %r769, %r767;
$L__BB0_121:
	setp.eq.s32 	%p98, %r1651, 3;
	mov.b64 	%rd715, 131072;
	@%p98 bra 	$L__BB0_123;
	shr.u64 	%rd286, %rd3, 17;
	and.b64  	%rd287, %rd286, 1;
	setp.eq.b64 	%p99, %rd287, 1;
	setp.eq.s32 	%p100, %r1651, 2;
	selp.b64 	%rd288, 131072, 0, %p100;
	selp.b64 	%rd715, %rd288, 0, %p99;
$L__BB0_123:
	setp.lt.s32 	%p101, %r3, 1;
	or.b64  	%rd68, %rd715, %rd65;
	mov.b32 	%r1652, 0;
	@%p101 bra 	$L__BB0_125;
	cvt.u32.u64 	%r771, %rd693;
	shr.u32 	%r772, %r771, 17;
	and.b32  	%r773, %r772, 1;
	shr.u32 	%r774, %r771, 18;
	and.b32  	%r775, %r774, 1;
	shr.u32 	%r776, %r771, 19;
	and.b32  	%r777, %r776, 1;
	add.s32 	%r778, %r775, %r773;
	add.s32 	%r1652, %r778, %r777;
$L__BB0_125:
	setp.ge.s32 	%p102, %r3, %r13;
	shr.u32 	%r779, %r18, 19;
	and.b32  	%r127, %r779, 1;
	add.s32 	%r780, %r115, %r1652;
	add.s32 	%r1653, %r780, %r127;
	@%p102 bra 	$L__BB0_127;
	cvt.u32.u64 	%r781, %rd696;
	shr.u32 	%r782, %r781, 17;
	and.b32  	%r783, %r782, 1;
	shr.u32 	%r784, %r781, 18;
	and.b32  	%r785, %r784, 1;
	shr.u32 	%r786, %r781, 19;
	and.b32  	%r787, %r786, 1;
	add.s32 	%r788, %r1653, %r785;
	add.s32 	%r789, %r788, %r783;
	add.s32 	%r1653, %r789, %r787;
$L__BB0_127:
	setp.eq.s32 	%p103, %r1653, 3;
	mov.b64 	%rd716, 262144;
	@%p103 bra 	$L__BB0_129;
	shr.u64 	%rd290, %rd3, 18;
	and.b64  	%rd291, %rd290, 1;
	setp.eq.b64 	%p104, %rd291, 1;
	setp.eq.s32 	%p105, %r1653, 2;
	selp.b64 	%rd292, 262144, 0, %p105;
	selp.b64 	%rd716, %rd292, 0, %p104;
$L__BB0_129:
	setp.lt.s32 	%p106, %r3, 1;
	or.b64  	%rd71, %rd716, %rd68;
	mov.b32 	%r1654, 0;
	@%p106 bra 	$L__BB0_131;
	cvt.u32.u64 	%r791, %rd693;
	shr.u32 	%r792, %r791, 18;
	and.b32  	%r793, %r792, 1;
	shr.u32 	%r794, %r791, 19;
	and.b32  	%r795, %r794, 1;
	shr.u32 	%r796, %r791, 20;
	and.b32  	%r797, %r796, 1;
	add.s32 	%r798, %r795, %r793;
	add.s32 	%r1654, %r798, %r797;
$L__BB0_131:
	setp.ge.s32 	%p107, %r3, %r13;
	shr.u32 	%r799, %r18, 20;
	and.b32  	%r133, %r799, 1;
	add.s32 	%r800, %r121, %r1654;
	add.s32 	%r1655, %r800, %r133;
	@%p107 bra 	$L__BB0_133;
	cvt.u32.u64 	%r801, %rd696;
	shr.u32 	%r802, %r801, 18;
	and.b32  	%r803, %r802, 1;
	shr.u32 	%r804, %r801, 19;
	and.b32  	%r805, %r804, 1;
	shr.u32 	%r806, %r801, 20;
	and.b32  	%r807, %r806, 1;
	add.s32 	%r808, %r1655, %r805;
	add.s32 	%r809, %r808, %r803;
	add.s32 	%r1655, %r809, %r807;
$L__BB0_133:
	setp.eq.s32 	%p108, %r1655, 3;
	mov.b64 	%rd717, 524288;
	@%p108 bra 	$L__BB0_135;
	shr.u64 	%rd294, %rd3, 19;
	and.b64  	%rd295, %rd294, 1;
	setp.eq.b64 	%p109, %rd295, 1;
	setp.eq.s32 	%p110, %r1655, 2;
	selp.b64 	%rd296, 524288, 0, %p110;
	selp.b64 	%rd717, %rd296, 0, %p109;
$L__BB0_135:
	setp.lt.s32 	%p111, %r3, 1;
	or.b64  	%rd74, %rd717, %rd71;
	mov.b32 	%r1656, 0;
	@%p111 bra 	$L__BB0_137;
	cvt.u32.u64 	%r811, %rd693;
	shr.u32 	%r812, %r811, 19;
	and.b32  	%r813, %r812, 1;
	shr.u32 	%r814, %r811, 20;
	and.b32  	%r815, %r814, 1;
	shr.u32 	%r816, %r811, 21;
	and.b32  	%r817, %r816, 1;
	add.s32 	%r818, %r815, %r813;
	add.s32 	%r1656, %r818, %r817;
$L__BB0_137:
	setp.ge.s32 	%p112, %r3, %r13;
	shr.u32 	%r819, %r18, 21;
	and.b32  	%r139, %r819, 1;
	add.s32 	%r820, %r127, %r1656;
	add.s32 	%r1657, %r820, %r139;
	@%p112 bra 	$L__BB0_139;
	cvt.u32.u64 	%r821, %rd696;
	shr.u32 	%r822, %r821, 19;
	and.b32  	%r823, %r822, 1;
	shr.u32 	%r824, %r821, 20;
	and.b32  	%r825, %r824, 1;
	shr.u32 	%r826, %r821, 21;
	and.b32  	%r827, %r826, 1;
	add.s32 	%r828, %r1657, %r825;
	add.s32 	%r829, %r828, %r823;
	add.s32 	%r1657, %r829, %r827;
$L__BB0_139:
	setp.eq.s32 	%p113, %r1657, 3;
	mov.b64 	%rd718, 1048576;
	@%p113 bra 	$L__BB0_141;
	shr.u64 	%rd298, %rd3, 20;
	and.b64  	%rd299, %rd298, 1;
	setp.eq.b64 	%p114, %rd299, 1;
	setp.eq.s32 	%p115, %r1657, 2;
	selp.b64 	%rd300, 1048576, 0, %p115;
	selp.b64 	%rd718, %rd300, 0, %p114;
$L__BB0_141:
	setp.lt.s32 	%p116, %r3, 1;
	or.b64  	%rd77, %rd718, %rd74;
	mov.b32 	%r1658, 0;
	@%p116 bra 	$L__BB0_143;
	cvt.u32.u64 	%r831, %rd693;
	shr.u32 	%r832, %r831, 20;
	and.b32  	%r833, %r832, 1;
	shr.u32 	%r834, %r831, 21;
	and.b32  	%r835, %r834, 1;
	shr.u32 	%r836, %r831, 22;
	and.b32  	%r837, %r836, 1;
	add.s32 	%r838, %r835, %r833;
	add.s32 	%r1658, %r838, %r837;
$L__BB0_143:
	setp.ge.s32 	%p117, %r3, %r13;
	shr.u32 	%r839, %r18, 22;
	and.b32  	%r145, %r839, 1;
	add.s32 	%r840, %r133, %r1658;
	add.s32 	%r1659, %r840, %r145;
	@%p117 bra 	$L__BB0_145;
	cvt.u32.u64 	%r841, %rd696;
	shr.u32 	%r842, %r841, 20;
	and.b32  	%r843, %r842, 1;
	shr.u32 	%r844, %r841, 21;
	and.b32  	%r845, %r844, 1;
	shr.u32 	%r846, %r841, 22;
	and.b32  	%r847, %r846, 1;
	add.s32 	%r848, %r1659, %r845;
	add.s32 	%r849, %r848, %r843;
	add.s32 	%r1659, %r849, %r847;
$L__BB0_145:
	setp.eq.s32 	%p118, %r1659, 3;
	mov.b64 	%rd719, 2097152;
	@%p118 bra 	$L__BB0_147;
	shr.u64 	%rd302, %rd3, 21;
	and.b64  	%rd303, %rd302, 1;
	setp.eq.b64 	%p119, %rd303, 1;
	setp.eq.s32 	%p120, %r1659, 2;
	selp.b64 	%rd304, 2097152, 0, %p120;
	selp.b64 	%rd719, %rd304, 0, %p119;
$L__BB0_147:
	setp.lt.s32 	%p121, %r3, 1;
	or.b64  	%rd80, %rd719, %rd77;
	mov.b32 	%r1660, 0;
	@%p121 bra 	$L__BB0_149;
	cvt.u32.u64 	%r851, %rd693;
	shr.u32 	%r852, %r851, 21;
	and.b32  	%r853, %r852, 1;
	shr.u32 	%r854, %r851, 22;
	and.b32  	%r855, %r854, 1;
	shr.u32 	%r856, %r851, 23;
	and.b32  	%r857, %r856, 1;
	add.s32 	%r858, %r855, %r853;
	add.s32 	%r1660, %r858, %r857;
$L__BB0_149:
	setp.ge.s32 	%p122, %r3, %r13;
	shr.u32 	%r859, %r18, 23;
	and.b32  	%r151, %r859, 1;
	add.s32 	%r860, %r139, %r1660;
	add.s32 	%r1661, %r860, %r151;
	@%p122 bra 	$L__BB0_151;
	cvt.u32.u64 	%r861, %rd696;
	shr.u32 	%r862, %r861, 21;
	and.b32  	%r863, %r862, 1;
	shr.u32 	%r864, %r861, 22;
	and.b32  	%r865, %r864, 1;
	shr.u32 	%r866, %r861, 23;
	and.b32  	%r867, %r866, 1;
	add.s32 	%r868, %r1661, %r865;
	add.s32 	%r869, %r868, %r863;
	add.s32 	%r1661, %r869, %r867;
$L__BB0_151:
	setp.eq.s32 	%p123, %r1661, 3;
	mov.b64 	%rd720, 4194304;
	@%p123 bra 	$L__BB0_153;
	shr.u64 	%rd306, %rd3, 22;
	and.b64  	%rd307, %rd306, 1;
	setp.eq.b64 	%p124, %rd307, 1;
	setp.eq.s32 	%p125, %r1661, 2;
	selp.b64 	%rd308, 4194304, 0, %p125;
	selp.b64 	%rd720, %rd308, 0, %p124;
$L__BB0_153:
	setp.lt.s32 	%p126, %r3, 1;
	or.b64  	%rd83, %rd720, %rd80;
	mov.b32 	%r1662, 0;
	@%p126 bra 	$L__BB0_155;
	cvt.u32.u64 	%r871, %rd693;
	shr.u32 	%r872, %r871, 22;
	and.b32  	%r873, %r872, 1;
	shr.u32 	%r874, %r871, 23;
	and.b32  	%r875, %r874, 1;
	shr.u32 	%r876, %r871, 24;
	and.b32  	%r877, %r876, 1;
	add.s32 	%r878, %r875, %r873;
	add.s32 	%r1662, %r878, %r877;
$L__BB0_155:
	setp.ge.s32 	%p127, %r3, %r13;
	shr.u32 	%r879, %r18, 24;
	and.b32  	%r157, %r879, 1;
	add.s32 	%r880, %r145, %r1662;
	add.s32 	%r1663, %r880, %r157;
	@%p127 bra 	$L__BB0_157;
	cvt.u32.u64 	%r881, %rd696;
	shr.u32 	%r882, %r881, 22;
	and.b32  	%r883, %r882, 1;
	shr.u32 	%r884, %r881, 23;
	and.b32  	%r885, %r884, 1;
	shr.u32 	%r886, %r881, 24;
	and.b32  	%r887, %r886, 1;
	add.s32 	%r888, %r1663, %r885;
	add.s32 	%r889, %r888, %r883;
	add.s32 	%r1663, %r889, %r887;
$L__BB0_157:
	setp.eq.s32 	%p128, %r1663, 3;
	mov.b64 	%rd721, 8388608;
	@%p128 bra 	$L__BB0_159;
	shr.u64 	%rd310, %rd3, 23;
	and.b64  	%rd311, %rd310, 1;
	setp.eq.b64 	%p129, %rd311, 1;
	setp.eq.s32 	%p130, %r1663, 2;
	selp.b64 	%rd312, 8388608, 0, %p130;
	selp.b64 	%rd721, %rd312, 0, %p129;
$L__BB0_159:
	setp.lt.s32 	%p131, %r3, 1;
	or.b64  	%rd86, %rd721, %rd83;
	mov.b32 	%r1664, 0;
	@%p131 bra 	$L__BB0_161;
	cvt.u32.u64 	%r891, %rd693;
	shr.u32 	%r892, %r891, 23;
	and.b32  	%r893, %r892, 1;
	shr.u32 	%r894, %r891, 24;
	and.b32  	%r895, %r894, 1;
	shr.u32 	%r896, %r891, 25;
	and.b32  	%r897, %r896, 1;
	add.s32 	%r898, %r895, %r893;
	add.s32 	%r1664, %r898, %r897;
$L__BB0_161:
	setp.ge.s32 	%p132, %r3, %r13;
	shr.u32 	%r899, %r18, 25;
	and.b32  	%r163, %r899, 1;
	add.s32 	%r900, %r151, %r1664;
	add.s32 	%r1665, %r900, %r163;
	@%p132 bra 	$L__BB0_163;
	cvt.u32.u64 	%r901, %rd696;
	shr.u32 	%r902, %r901, 23;
	and.b32  	%r903, %r902, 1;
	shr.u32 	%r904, %r901, 24;
	and.b32  	%r905, %r904, 1;
	shr.u32 	%r906, %r901, 25;
	and.b32  	%r907, %r906, 1;
	add.s32 	%r908, %r1665, %r905;
	add.s32 	%r909, %r908, %r903;
	add.s32 	%r1665, %r909, %r907;
$L__BB0_163:
	setp.eq.s32 	%p133, %r1665, 3;
	mov.b64 	%rd722, 16777216;
	@%p133 bra 	$L__BB0_165;
	shr.u64 	%rd314, %rd3, 24;
	and.b64  	%rd315, %rd314, 1;
	setp.eq.b64 	%p134, %rd315, 1;
	setp.eq.s32 	%p135, %r1665, 2;
	selp.b64 	%rd316, 16777216, 0, %p135;
	selp.b64 	%rd722, %rd316, 0, %p134;
$L__BB0_165:
	setp.lt.s32 	%p136, %r3, 1;
	or.b64  	%rd89, %rd722, %rd86;
	mov.b32 	%r1666, 0;
	@%p136 bra 	$L__BB0_167;
	cvt.u32.u64 	%r911, %rd693;
	shr.u32 	%r912, %r911, 24;
	and.b32  	%r913, %r912, 1;
	shr.u32 	%r914, %r911, 25;
	and.b32  	%r915, %r914, 1;
	shr.u32 	%r916, %r911, 26;
	and.b32  	%r917, %r916, 1;
	add.s32 	%r918, %r915, %r913;
	add.s32 	%r1666, %r918, %r917;
$L__BB0_167:
	setp.ge.s32 	%p137, %r3, %r13;
	shr.u32 	%r919, %r18, 26;
	and.b32  	%r169, %r919, 1;
	add.s32 	%r920, %r157, %r1666;
	add.s32 	%r1667, %r920, %r169;
	@%p137 bra 	$L__BB0_169;
	cvt.u32.u64 	%r921, %rd696;
	shr.u32 	%r922, %r921, 24;
	and.b32  	%r923, %r922, 1;
	shr.u32 	%r924, %r921, 25;
	and.b32  	%r925, %r924, 1;
	shr.u32 	%r926, %r921, 26;
	and.b32  	%r927, %r926, 1;
	add.s32 	%r928, %r1667, %r925;
	add.s32 	%r929, %r928, %r923;
	add.s32 	%r1667, %r929, %r927;
$L__BB0_169:
	setp.eq.s32 	%p138, %r1667, 3;
	mov.b64 	%rd723, 33554432;
	@%p138 bra 	$L__BB0_171;
	shr.u64 	%rd318, %rd3, 25;
	and.b64  	%rd319, %rd318, 1;
	setp.eq.b64 	%p139, %rd319, 1;
	setp.eq.s32 	%p140, %r1667, 2;
	selp.b64 	%rd320, 33554432, 0, %p140;
	selp.b64 	%rd723, %rd320, 0, %p139;
$L__BB0_171:
	setp.lt.s32 	%p141, %r3, 1;
	or.b64  	%rd92, %rd723, %rd89;
	mov.b32 	%r1668, 0;
	@%p141 bra 	$L__BB0_173;
	cvt.u32.u64 	%r931, %rd693;
	shr.u32 	%r932, %r931, 25;
	and.b32  	%r933, %r932, 1;
	shr.u32 	%r934, %r931, 26;
	and.b32  	%r935, %r934, 1;
	shr.u32 	%r936, %r931, 27;
	and.b32  	%r937, %r936, 1;
	add.s32 	%r938, %r935, %r933;
	add.s32 	%r1668, %r938, %r937;
$L__BB0_173:
	setp.ge.s32 	%p142, %r3, %r13;
	shr.u32 	%r939, %r18, 27;
	and.b32  	%r175, %r939, 1;
	add.s32 	%r940, %r163, %r1668;
	add.s32 	%r1669, %r940, %r175;
	@%p142 bra 	$L__BB0_175;
	cvt.u32.u64 	%r941, %rd696;
	shr.u32 	%r942, %r941, 25;
	and.b32  	%r943, %r942, 1;
	shr.u32 	%r944, %r941, 26;
	and.b32  	%r945, %r944, 1;
	shr.u32 	%r946, %r941, 27;
	and.b32  	%r947, %r946, 1;
	add.s32 	%r948, %r1669, %r945;
	add.s32 	%r949, %r948, %r943;
	add.s32 	%r1669, %r949, %r947;
$L__BB0_175:
	setp.eq.s32 	%p143, %r1669, 3;
	mov.b64 	%rd724, 67108864;
	@%p143 bra 	$L__BB0_177;
	shr.u64 	%rd322, %rd3, 26;
	and.b64  	%rd323, %rd322, 1;
	setp.eq.b64 	%p144, %rd323, 1;
	setp.eq.s32 	%p145, %r1669, 2;
	selp.b64 	%rd324, 67108864, 0, %p145;
	selp.b64 	%rd724, %rd324, 0, %p144;
$L__BB0_177:
	setp.lt.s32 	%p146, %r3, 1;
	or.b64  	%rd95, %rd724, %rd92;
	mov.b32 	%r1670, 0;
	@%p146 bra 	$L__BB0_179;
	cvt.u32.u64 	%r951, %rd693;
	shr.u32 	%r952, %r951, 26;
	and.b32  	%r953, %r952, 1;
	shr.u32 	%r954, %r951, 27;
	and.b32  	%r955, %r954, 1;
	shr.u32 	%r956, %r951, 28;
	and.b32  	%r957, %r956, 1;
	add.s32 	%r958, %r955, %r953;
	add.s32 	%r1670, %r958, %r957;
$L__BB0_179:
	setp.ge.s32 	%p147, %r3, %r13;
	shr.u32 	%r959, %r18, 28;
	and.b32  	%r181, %r959, 1;
	add.s32 	%r960, %r169, %r1670;
	add.s32 	%r1671, %r960, %r181;
	@%p147 bra 	$L__BB0_181;
	cvt.u32.u64 	%r961, %rd696;
	shr.u32 	%r962, %r961, 26;
	and.b32  	%r963, %r962, 1;
	shr.u32 	%r964, %r961, 27;
	and.b32  	%r965, %r964, 1;
	shr.u32 	%r966, %r961, 28;
	and.b32  	%r967, %r966, 1;
	add.s32 	%r968, %r1671, %r965;
	add.s32 	%r969, %r968, %r963;
	add.s32 	%r1671, %r969, %r967;
$L__BB0_181:
	setp.eq.s32 	%p148, %r1671, 3;
	mov.b64 	%rd725, 134217728;
	@%p148 bra 	$L__BB0_183;
	shr.u64 	%rd326, %rd3, 27;
	and.b64  	%rd327, %rd326, 1;
	setp.eq.b64 	%p149, %rd327, 1;
	setp.eq.s32 	%p150, %r1671, 2;
	selp.b64 	%rd328, 134217728, 0, %p150;
	selp.b64 	%rd725, %rd328, 0, %p149;
$L__BB0_183:
	setp.lt.s32 	%p151, %r3, 1;
	or.b64  	%rd98, %rd725, %rd95;
	mov.b32 	%r1672, 0;
	@%p151 bra 	$L__BB0_185;
	cvt.u32.u64 	%r971, %rd693;
	shr.u32 	%r972, %r971, 27;
	and.b32  	%r973, %r972, 1;
	shr.u32 	%r974, %r971, 28;
	and.b32  	%r975, %r974, 1;
	shr.u32 	%r976, %r971, 29;
	and.b32  	%r977, %r976, 1;
	add.s32 	%r978, %r975, %r973;
	add.s32 	%r1672, %r978, %r977;
$L__BB0_185:
	setp.ge.s32 	%p152, %r3, %r13;
	shr.u32 	%r979, %r18, 29;
	and.b32  	%r187, %r979, 1;
	add.s32 	%r980, %r175, %r1672;
	add.s32 	%r1673, %r980, %r187;
	@%p152 bra 	$L__BB0_187;
	cvt.u32.u64 	%r981, %rd696;
	shr.u32 	%r982, %r981, 27;
	and.b32  	%r983, %r982, 1;
	shr.u32 	%r984, %r981, 28;
	and.b32  	%r985, %r984, 1;
	shr.u32 	%r986, %r981, 29;
	and.b32  	%r987, %r986, 1;
	add.s32 	%r988, %r1673, %r985;
	add.s32 	%r989, %r988, %r983;
	add.s32 	%r1673, %r989, %r987;
$L__BB0_187:
	setp.eq.s32 	%p153, %r1673, 3;
	mov.b64 	%rd726, 268435456;
	@%p153 bra 	$L__BB0_189;
	shr.u64 	%rd330, %rd3, 28;
	and.b64  	%rd331, %rd330, 1;
	setp.eq.b64 	%p154, %rd331, 1;
	setp.eq.s32 	%p155, %r1673, 2;
	selp.b64 	%rd332, 268435456, 0, %p155;
	selp.b64 	%rd726, %rd332, 0, %p154;
$L__BB0_189:
	setp.lt.s32 	%p156, %r3, 1;
	or.b64  	%rd101, %rd726, %rd98;
	mov.b32 	%r1674, 0;
	@%p156 bra 	$L__BB0_191;
	cvt.u32.u64 	%r991, %rd693;
	shr.u32 	%r992, %r991, 28;
	and.b32  	%r993, %r992, 1;
	shr.u32 	%r994, %r991, 29;
	and.b32  	%r995, %r994, 1;
	shr.u32 	%r996, %r991, 30;
	and.b32  	%r997, %r996, 1;
	add.s32 	%r998, %r995, %r993;
	add.s32 	%r1674, %r998, %r997;
$L__BB0_191:
	setp.ge.s32 	%p157, %r3, %r13;
	shr.u32 	%r999, %r18, 30;
	and.b32  	%r193, %r999, 1;
	add.s32 	%r1000, %r181, %r1674;
	add.s32 	%r1675, %r1000, %r193;
	@%p157 bra 	$L__BB0_193;
	cvt.u32.u64 	%r1001, %rd696;
	shr.u32 	%r1002, %r1001, 28;
	and.b32  	%r1003, %r1002, 1;
	shr.u32 	%r1004, %r1001, 29;
	and.b32  	%r1005, %r1004, 1;
	shr.u32 	%r1006, %r1001, 30;
	and.b32  	%r1007, %r1006, 1;
	add.s32 	%r1008, %r1675, %r1005;
	add.s32 	%r1009, %r1008, %r1003;
	add.s32 	%r1675, %r1009, %r1007;
$L__BB0_193:
	setp.eq.s32 	%p158, %r1675, 3;
	mov.b64 	%rd727, 536870912;
	@%p158 bra 	$L__BB0_195;
	shr.u64 	%rd334, %rd3, 29;
	and.b64  	%rd335, %rd334, 1;
	setp.eq.b64 	%p159, %rd335, 1;
	setp.eq.s32 	%p160, %r1675, 2;
	selp.b64 	%rd336, 536870912, 0, %p160;
	selp.b64 	%rd727, %rd336, 0, %p159;
$L__BB0_195:
	setp.lt.s32 	%p161, %r3, 1;
	or.b64  	%rd104, %rd727, %rd101;
	mov.b32 	%r1676, 0;
	@%p161 bra 	$L__BB0_197;
	cvt.u32.u64 	%r1011, %rd693;
	shr.u32 	%r1012, %r1011, 29;
	and.b32  	%r1013, %r1012, 1;
	shr.u32 	%r1014, %r1011, 30;
	and.b32  	%r1015, %r1014, 1;
	shr.u32 	%r1016, %r1011, 31;
	add.s32 	%r1017, %r1015, %r1013;
	add.s32 	%r1676, %r1017, %r1016;
$L__BB0_197:
	setp.ge.s32 	%p162, %r3, %r13;
	shr.u32 	%r199, %r18, 31;
	add.s32 	%r1018, %r187, %r1676;
	add.s32 	%r1677, %r1018, %r199;
	@%p162 bra 	$L__BB0_199;
	cvt.u32.u64 	%r1019, %rd696;
	shr.u32 	%r1020, %r1019, 29;
	and.b32  	%r1021, %r1020, 1;
	shr.u32 	%r1022, %r1019, 30;
	and.b32  	%r1023, %r1022, 1;
	shr.u32 	%r1024, %r1019, 31;
	add.s32 	%r1025, %r1677, %r1023;
	add.s32 	%r1026, %r1025, %r1021;
	add.s32 	%r1677, %r1026, %r1024;
$L__BB0_199:
	setp.eq.s32 	%p163, %r1677, 3;
	mov.b64 	%rd728, 1073741824;
	@%p163 bra 	$L__BB0_201;
	shr.u64 	%rd338, %rd3, 30;
	and.b64  	%rd339, %rd338, 1;
	setp.eq.b64 	%p164, %rd339, 1;
	setp.eq.s32 	%p165, %r1677, 2;
	selp.b64 	%rd340, 1073741824, 0, %p165;
	selp.b64 	%rd728, %rd340, 0, %p164;
$L__BB0_201:
	setp.lt.s32 	%p166, %r3, 1;
	or.b64  	%rd107, %rd728, %rd104;
	mov.b32 	%r1678, 0;
	@%p166 bra 	$L__BB0_203;
	cvt.u32.u64 	%r1028, %rd693;
	shr.u32 	%r1029, %r1028, 30;
	and.b32  	%r1030, %r1029, 1;
	shr.u32 	%r1031, %r1028, 31;
	{ .reg .b32 tmp; mov.b64 {tmp, %r1032}, %rd693; }
	and.b32  	%r1033, %r1032, 1;
	add.s32 	%r1034, %r1031, %r1030;
	add.s32 	%r1678, %r1034, %r1033;
$L__BB0_203:
	setp.ge.s32 	%p167, %r3, %r13;
	{ .reg .b32 tmp; mov.b64 {tmp, %r1035}, %rd3; }
	and.b32  	%r205, %r1035, 1;
	add.s32 	%r1036, %r193, %r1678;
	add.s32 	%r1679, %r1036, %r205;
	@%p167 bra 	$L__BB0_205;
	cvt.u32.u64 	%r1037, %rd696;
	shr.u32 	%r1038, %r1037, 30;
	and.b32  	%r1039, %r1038, 1;
	shr.u32 	%r1040, %r1037, 31;
	{ .reg .b32 tmp; mov.b64 {tmp, %r1041}, %rd696; }
	and.b32  	%r1042, %r1041, 1;
	add.s32 	%r1043, %r1679, %r1040;
	add.s32 	%r1044, %r1043, %r1039;
	add.s32 	%r1679, %r1044, %r1042;
$L__BB0_205:
	setp.eq.s32 	%p168, %r1679, 3;
	mov.b64 	%rd729, 2147483648;
	@%p168 bra 	$L__BB0_207;
	shr.u64 	%rd342, %rd3, 31;
	and.b64  	%rd343, %rd342, 1;
	setp.eq.b64 	%p169, %rd343, 1;
	setp.eq.s32 	%p170, %r1679, 2;
	selp.b64 	%rd344, 2147483648, 0, %p170;
	selp.b64 	%rd729, %rd344, 0, %p169;
$L__BB0_207:
	setp.lt.s32 	%p171, %r3, 1;
	or.b64  	%rd110, %rd729, %rd107;
	mov.b32 	%r1680, 0;
	@%p171 bra 	$L__BB0_209;
	cvt.u32.u64 	%r1046, %rd693;
	shr.u32 	%r1047, %r1046, 31;
	{ .reg .b32 tmp; mov.b64 {tmp, %r1048}, %rd693; }
	and.b32  	%r1049, %r1048, 1;
	shr.u64 	%rd345, %rd693, 33;
	cvt.u32.u64 	%r1050, %rd345;
	and.b32  	%r1051, %r1050, 1;
	add.s32 	%r1052, %r1049, %r1047;
	add.s32 	%r1680, %r1052, %r1051;
$L__BB0_209:
	setp.ge.s32 	%p172, %r3, %r13;
	shr.u64 	%rd346, %rd3, 33;
	cvt.u32.u64 	%r1053, %rd346;
	and.b32  	%r211, %r1053, 1;
	add.s32 	%r1054, %r199, %r1680;
	add.s32 	%r1681, %r1054, %r211;
	@%p172 bra 	$L__BB0_211;
	cvt.u32.u64 	%r1055, %rd696;
	shr.u32 	%r1056, %r1055, 31;
	{ .reg .b32 tmp; mov.b64 {tmp, %r1057}, %rd696; }
	and.b32  	%r1058, %r1057, 1;
	shr.u64 	%rd347, %rd696, 33;
	cvt.u32.u64 	%r1059, %rd347;
	and.b32  	%r1060, %r1059, 1;
	add.s32 	%r1061, %r1681, %r1058;
	add.s32 	%r1062, %r1061, %r1056;
	add.s32 	%r1681, %r1062, %r1060;
$L__BB0_211:
	setp.eq.s32 	%p173, %r1681, 3;
	mov.b64 	%rd730, 4294967296;
	@%p173 bra 	$L__BB0_213;
	shr.u64 	%rd349, %rd3, 32;
	and.b64  	%rd350, %rd349, 1;
	setp.eq.b64 	%p174, %rd350, 1;
	setp.eq.s32 	%p175, %r1681, 2;
	selp.b64 	%rd351, 4294967296, 0, %p175;
	selp.b64 	%rd730, %rd351, 0, %p174;
$L__BB0_213:
	setp.lt.s32 	%p176, %r3, 1;
	or.b64  	%rd113, %rd730, %rd110;
	mov.b32 	%r1682, 0;
	@%p176 bra 	$L__BB0_215;
	{ .reg .b32 tmp; mov.b64 {tmp, %r1064}, %rd693; }
	and.b32  	%r1065, %r1064, 1;
	shr.u64 	%rd352, %rd693, 33;
	cvt.u32.u64 	%r1066, %rd352;
	and.b32  	%r1067, %r1066, 1;
	shr.u64 	%rd353, %rd693, 34;
	cvt.u32.u64 	%r1068, %rd353;
	and.b32  	%r1069, %r1068, 1;
	add.s32 	%r1070, %r1067, %r1065;
	add.s32 	%r1682, %r1070, %r1069;
$L__BB0_215:
	setp.ge.s32 	%p177, %r3, %r13;
	shr.u64 	%rd354, %rd3, 34;
	cvt.u32.u64 	%r1071, %rd354;
	and.b32  	%r217, %r1071, 1;
	add.s32 	%r1072, %r205, %r1682;
	add.s32 	%r1683, %r1072, %r217;
	@%p177 bra 	$L__BB0_217;
	{ .reg .b32 tmp; mov.b64 {tmp, %r1073}, %rd696; }
	and.b32  	%r1074, %r1073, 1;
	shr.u64 	%rd355, %rd696, 33;
	cvt.u32.u64 	%r1075, %rd355;
	and.b32  	%r1076, %r1075, 1;
	shr.u64 	%rd356, %rd696, 34;
	cvt.u32.u64 	%r1077, %rd356;
	and.b32  	%r1078, %r1077, 1;
	add.s32 	%r1079, %r1683, %r1076;
	add.s32 	%r1080, %r1079, %r1074;
	add.s32 	%r1683, %r1080, %r1078;
$L__BB0_217:
	setp.eq.s32 	%p178, %r1683, 3;
	mov.b64 	%rd731, 8589934592;
	@%p178 bra 	$L__BB0_219;
	and.b64  	%rd359, %rd346, 1;
	setp.eq.b64 	%p179, %rd359, 1;
	setp.eq.s32 	%p180, %r1683, 2;
	selp.b64 	%rd360, 8589934592, 0, %p180;
	selp.b64 	%rd731, %rd360, 0, %p179;
$L__BB0_219:
	setp.lt.s32 	%p181, %r3, 1;
	or.b64  	%rd116, %rd731, %rd113;
	mov.b32 	%r1684, 0;
	@%p181 bra 	$L__BB0_221;
	shr.u64 	%rd361, %rd693, 33;
	cvt.u32.u64 	%r1082, %rd361;
	and.b32  	%r1083, %r1082, 1;
	shr.u64 	%rd362, %rd693, 34;
	cvt.u32.u64 	%r1084, %rd362;
	and.b32  	%r1085, %r1084, 1;
	shr.u64 	%rd363, %rd693, 35;
	cvt.u32.u64 	%r1086, %rd363;
	and.b32  	%r1087, %r1086, 1;
	add.s32 	%r1088, %r1085, %r1083;
	add.s32 	%r1684, %r1088, %r1087;
$L__BB0_221:
	setp.ge.s32 	%p182, %r3, %r13;
	shr.u64 	%rd364, %rd3, 35;
	cvt.u32.u64 	%r1089, %rd364;
	and.b32  	%r223, %r1089, 1;
	add.s32 	%r1090, %r211, %r1684;
	add.s32 	%r1685, %r1090, %r223;
	@%p182 bra 	$L__BB0_223;
	shr.u64 	%rd365, %rd696, 33;
	cvt.u32.u64 	%r1091, %rd365;
	and.b32  	%r1092, %r1091, 1;
	shr.u64 	%rd366, %rd696, 34;
	cvt.u32.u64 	%r1093, %rd366;
	and.b32  	%r1094, %r1093, 1;
	shr.u64 	%rd367, %rd696, 35;
	cvt.u32.u64 	%r1095, %rd367;
	and.b32  	%r1096, %r1095, 1;
	add.s32 	%r1097, %r1685, %r1094;
	add.s32 	%r1098, %r1097, %r1092;
	add.s32 	%r1685, %r1098, %r1096;
$L__BB0_223:
	setp.eq.s32 	%p183, %r1685, 3;
	mov.b64 	%rd732, 17179869184;
	@%p183 bra 	$L__BB0_225;
	and.b64  	%rd370, %rd354, 1;
	setp.eq.b64 	%p184, %rd370, 1;
	setp.eq.s32 	%p185, %r1685, 2;
	selp.b64 	%rd371, 17179869184, 0, %p185;
	selp.b64 	%rd732, %rd371, 0, %p184;
$L__BB0_225:
	setp.lt.s32 	%p186, %r3, 1;
	or.b64  	%rd119, %rd732, %rd116;
	mov.b32 	%r1686, 0;
	@%p186 bra 	$L__BB0_227;
	shr.u64 	%rd372, %rd693, 34;
	cvt.u32.u64 	%r1100, %rd372;
	and.b32  	%r1101, %r1100, 1;
	shr.u64 	%rd373, %rd693, 35;
	cvt.u32.u64 	%r1102, %rd373;
	and.b32  	%r1103, %r1102, 1;
	shr.u64 	%rd374, %rd693, 36;
	cvt.u32.u64 	%r1104, %rd374;
	and.b32  	%r1105, %r1104, 1;
	add.s32 	%r1106, %r1103, %r1101;
	add.s32 	%r1686, %r1106, %r1105;
$L__BB0_227:
	setp.ge.s32 	%p187, %r3, %r13;
	shr.u64 	%rd375, %rd3, 36;
	cvt.u32.u64 	%r1107, %rd375;
	and.b32  	%r229, %r1107, 1;
	add.s32 	%r1108, %r217, %r1686;
	add.s32 	%r1687, %r1108, %r229;
	@%p187 bra 	$L__BB0_229;
	shr.u64 	%rd376, %rd696, 34;
	cvt.u32.u64 	%r1109, %rd376;
	and.b32  	%r1110, %r1109, 1;
	shr.u64 	%rd377, %rd696, 35;
	cvt.u32.u64 	%r1111, %rd377;
	and.b32  	%r1112, %r1111, 1;
	shr.u64 	%rd378, %rd696, 36;
	cvt.u32.u64 	%r1113, %rd378;
	and.b32  	%r1114, %r1113, 1;
	add.s32 	%r1115, %r1687, %r1112;
	add.s32 	%r1116, %r1115, %r1110;
	add.s32 	%r1687, %r1116, %r1114;
$L__BB0_229:
	setp.eq.s32 	%p188, %r1687, 3;
	mov.b64 	%rd733, 34359738368;
	@%p188 bra 	$L__BB0_231;
	and.b64  	%rd381, %rd364, 1;
	setp.eq.b64 	%p189, %rd381, 1;
	setp.eq.s32 	%p190, %r1687, 2;
	selp.b64 	%rd382, 34359738368, 0, %p190;
	selp.b64 	%rd733, %rd382, 0, %p189;
$L__BB0_231:
	setp.lt.s32 	%p191, %r3, 1;
	or.b64  	%rd122, %rd733, %rd119;
	mov.b32 	%r1688, 0;
	@%p191 bra 	$L__BB0_233;
	shr.u64 	%rd383, %rd693, 35;
	cvt.u32.u64 	%r1118, %rd383;
	and.b32  	%r1119, %r1118, 1;
	shr.u64 	%rd384, %rd693, 36;
	cvt.u32.u64 	%r1120, %rd384;
	and.b32  	%r1121, %r1120, 1;
	shr.u64 	%rd385, %rd693, 37;
	cvt.u32.u64 	%r1122, %rd385;
	and.b32  	%r1123, %r1122, 1;
	add.s32 	%r1124, %r1121, %r1119;
	add.s32 	%r1688, %r1124, %r1123;
$L__BB0_233:
	setp.ge.s32 	%p192, %r3, %r13;
	shr.u64 	%rd386, %rd3, 37;
	cvt.u32.u64 	%r1125, %rd386;
	and.b32  	%r235, %r1125, 1;
	add.s32 	%r1126, %r223, %r1688;
	add.s32 	%r1689, %r1126, %r235;
	@%p192 bra 	$L__BB0_235;
	shr.u64 	%rd387, %rd696, 35;
	cvt.u32.u64 	%r1127, %rd387;
	and.b32  	%r1128, %r1127, 1;
	shr.u64 	%rd388, %rd696, 36;
	cvt.u32.u64 	%r1129, %rd388;
	and.b32  	%r1130, %r1129, 1;
	shr.u64 	%rd389, %rd696, 37;
	cvt.u32.u64 	%r1131, %rd389;
	and.b32  	%r1132, %r1131, 1;
	add.s32 	%r1133, %r1689, %r1130;
	add.s32 	%r1134, %r1133, %r1128;
	add.s32 	%r1689, %r1134, %r1132;
$L__BB0_235:
	setp.eq.s32 	%p193, %r1689, 3;
	mov.b64 	%rd734, 68719476736;
	@%p193 bra 	$L__BB0_237;
	and.b64  	%rd392, %rd375, 1;
	setp.eq.b64 	%p194, %rd392, 1;
	setp.eq.s32 	%p195, %r1689, 2;
	selp.b64 	%rd393, 68719476736, 0, %p195;
	selp.b64 	%rd734, %rd393, 0, %p194;
$L__BB0_237:
	setp.lt.s32 	%p196, %r3, 1;
	or.b64  	%rd125, %rd734, %rd122;
	mov.b32 	%r1690, 0;
	@%p196 bra 	$L__BB0_239;
	shr.u64 	%rd394, %rd693, 36;
	cvt.u32.u64 	%r1136, %rd394;
	and.b32  	%r1137, %r1136, 1;
	shr.u64 	%rd395, %rd693, 37;
	cvt.u32.u64 	%r1138, %rd395;
	and.b32  	%r1139, %r1138, 1;
	shr.u64 	%rd396, %rd693, 38;
	cvt.u32.u64 	%r1140, %rd396;
	and.b32  	%r1141, %r1140, 1;
	add.s32 	%r1142, %r1139, %r1137;
	add.s32 	%r1690, %r1142, %r1141;
$L__BB0_239:
	setp.ge.s32 	%p197, %r3, %r13;
	shr.u64 	%rd397, %rd3, 38;
	cvt.u32.u64 	%r1143, %rd397;
	and.b32  	%r241, %r1143, 1;
	add.s32 	%r1144, %r229, %r1690;
	add.s32 	%r1691, %r1144, %r241;
	@%p197 bra 	$L__BB0_241;
	shr.u64 	%rd398, %rd696, 36;
	cvt.u32.u64 	%r1145, %rd398;
	and.b32  	%r1146, %r1145, 1;
	shr.u64 	%rd399, %rd696, 37;
	cvt.u32.u64 	%r1147, %rd399;
	and.b32  	%r1148, %r1147, 1;
	shr.u64 	%rd400, %rd696, 38;
	cvt.u32.u64 	%r1149, %rd400;
	and.b32  	%r1150, %r1149, 1;
	add.s32 	%r1151, %r1691, %r1148;
	add.s32 	%r1152, %r1151, %r1146;
	add.s32 	%r1691, %r1152, %r1150;
$L__BB0_241:
	setp.eq.s32 	%p198, %r1691, 3;
	mov.b64 	%rd735, 137438953472;
	@%p198 bra 	$L__BB0_243;
	and.b64  	%rd403, %rd386, 1;
	setp.eq.b64 	%p199, %rd403, 1;
	setp.eq.s32 	%p200, %r1691, 2;
	selp.b64 	%rd404, 137438953472, 0, %p200;
	selp.b64 	%rd735, %rd404, 0, %p199;
$L__BB0_243:
	setp.lt.s32 	%p201, %r3, 1;
	or.b64  	%rd128, %rd735, %rd125;
	mov.b32 	%r1692, 0;
	@%p201 bra 	$L__BB0_245;
	shr.u64 	%rd405, %rd693, 37;
	cvt.u32.u64 	%r1154, %rd405;
	and.b32  	%r1155, %r1154, 1;
	shr.u64 	%rd406, %rd693, 38;
	cvt.u32.u64 	%r1156, %rd406;
	and.b32  	%r1157, %r1156, 1;
	shr.u64 	%rd407, %rd693, 39;
	cvt.u32.u64 	%r1158, %rd407;
	and.b32  	%r1159, %r1158, 1;
	add.s32 	%r1160, %r1157, %r1155;
	add.s32 	%r1692, %r1160, %r1159;
$L__BB0_245:
	setp.ge.s32 	%p202, %r3, %r13;
	shr.u64 	%rd408, %rd3, 39;
	cvt.u32.u64 	%r1161, %rd408;
	and.b32  	%r247, %r1161, 1;
	add.s32 	%r1162, %r235, %r1692;
	add.s32 	%r1693, %r1162, %r247;
	@%p202 bra 	$L__BB0_247;
	shr.u64 	%rd409, %rd696, 37;
	cvt.u32.u64 	%r1163, %rd409;
	and.b32  	%r1164, %r1163, 1;
	shr.u64 	%rd410, %rd696, 38;
	cvt.u32.u64 	%r1165, %rd410;
	and.b32  	%r1166, %r1165, 1;
	shr.u64 	%rd411, %rd696, 39;
	cvt.u32.u64 	%r1167, %rd411;
	and.b32  	%r1168, %r1167, 1;
	add.s32 	%r1169, %r1693, %r1166;
	add.s32 	%r1170, %r1169, %r1164;
	add.s32 	%r1693, %r1170, %r1168;
$L__BB0_247:
	setp.eq.s32 	%p203, %r1693, 3;
	mov.b64 	%rd736, 274877906944;
	@%p203 bra 	$L__BB0_249;
	and.b64  	%rd414, %rd397, 1;
	setp.eq.b64 	%p204, %rd414, 1;
	setp.eq.s32 	%p205, %r1693, 2;
	selp.b64 	%rd415, 274877906944, 0, %p205;
	selp.b64 	%rd736, %rd415, 0, %p204;
$L__BB0_249:
	setp.lt.s32 	%p206, %r3, 1;
	or.b64  	%rd131, %rd736, %rd128;
	mov.b32 	%r1694, 0;
	@%p206 bra 	$L__BB0_251;
	shr.u64 	%rd416, %rd693, 38;
	cvt.u32.u64 	%r1172, %rd416;
	and.b32  	%r1173, %r1172, 1;
	shr.u64 	%rd417, %rd693, 39;
	cvt.u32.u64 	%r1174, %rd417;
	and.b32  	%r1175, %r1174, 1;
	shr.u64 	%rd418, %rd693, 40;
	cvt.u32.u64 	%r1176, %rd418;
	and.b32  	%r1177, %r1176, 1;
	add.s32 	%r1178, %r1175, %r1173;
	add.s32 	%r1694, %r1178, %r1177;
$L__BB0_251:
	setp.ge.s32 	%p207, %r3, %r13;
	shr.u64 	%rd419, %rd3, 40;
	cvt.u32.u64 	%r1179, %rd419;
	and.b32  	%r253, %r1179, 1;
	add.s32 	%r1180, %r241, %r1694;
	add.s32 	%r1695, %r1180, %r253;
	@%p207 bra 	$L__BB0_253;
	shr.u64 	%rd420, %rd696, 38;
	cvt.u32.u64 	%r1181, %rd420;
	and.b32  	%r1182, %r1181, 1;
	shr.u64 	%rd421, %rd696, 39;
	cvt.u32.u64 	%r1183, %rd421;
	and.b32  	%r1184, %r1183, 1;
	shr.u64 	%rd422, %rd696, 40;
	cvt.u32.u64 	%r1185, %rd422;
	and.b32  	%r1186, %r1185, 1;
	add.s32 	%r1187, %r1695, %r1184;
	add.s32 	%r1188, %r1187, %r1182;
	add.s32 	%r1695, %r1188, %r1186;
$L__BB0_253:
	setp.eq.s32 	%p208, %r1695, 3;
	mov.b64 	%rd737, 549755813888;
	@%p208 bra 	$L__BB0_255;
	and.b64  	%rd425, %rd408, 1;
	setp.eq.b64 	%p209, %rd425, 1;
	setp.eq.s32 	%p210, %r1695, 2;
	selp.b64 	%rd426, 549755813888, 0, %p210;
	selp.b64 	%rd737, %rd426, 0, %p209;
$L__BB0_255:
	setp.lt.s32 	%p211, %r3, 1;
	or.b64  	%rd134, %rd737, %rd131;
	mov.b32 	%r1696, 0;
	@%p211 bra 	$L__BB0_257;
	shr.u64 	%rd427, %rd693, 39;
	cvt.u32.u64 	%r1190, %rd427;
	and.b32  	%r1191, %r1190, 1;
	shr.u64 	%rd428, %rd693, 40;
	cvt.u32.u64 	%r1192, %rd428;
	and.b32  	%r1193, %r1192, 1;
	shr.u64 	%rd429, %rd693, 41;
	cvt.u32.u64 	%r1194, %rd429;
	and.b32  	%r1195, %r1194, 1;
	add.s32 	%r1196, %r1193, %r1191;
	add.s32 	%r1696, %r1196, %r1195;
$L__BB0_257:
	setp.ge.s32 	%p212, %r3, %r13;
	shr.u64 	%rd430, %rd3, 41;
	cvt.u32.u64 	%r1197, %rd430;
	and.b32  	%r259, %r1197, 1;
	add.s32 	%r1198, %r247, %r1696;
	add.s32 	%r1697, %r1198, %r259;
	@%p212 bra 	$L__BB0_259;
	shr.u64 	%rd431, %rd696, 39;
	cvt.u32.u64 	%r1199, %rd431;
	and.b32  	%r1200, %r1199, 1;
	shr.u64 	%rd432, %rd696, 40;
	cvt.u32.u64 	%r1201, %rd432;
	and.b32  	%r1202, %r1201, 1;
	shr.u64 	%rd433, %rd696, 41;
	cvt.u32.u64 	%r1203, %rd433;
	and.b32  	%r1204, %r1203, 1;
	add.s32 	%r1205, %r1697, %r1202;
	add.s32 	%r1206, %r1205, %r1200;
	add.s32 	%r1697, %r1206, %r1204;
$L__BB0_259:
	setp.eq.s32 	%p213, %r1697, 3;
	mov.b64 	%rd738, 1099511627776;
	@%p213 bra 	$L__BB0_261;
	and.b64  	%rd436, %rd419, 1;
	setp.eq.b64 	%p214, %rd436, 1;
	setp.eq.s32 	%p215, %r1697, 2;
	selp.b64 	%rd437, 1099511627776, 0, %p215;
	selp.b64 	%rd738, %rd437, 0, %p214;
$L__BB0_261:
	setp.lt.s32 	%p216, %r3, 1;
	or.b64  	%rd137, %rd738, %rd134;
	mov.b32 	%r1698, 0;
	@%p216 bra 	$L__BB0_263;
	shr.u64 	%rd438, %rd693, 40;
	cvt.u32.u64 	%r1208, %rd438;
	and.b32  	%r1209, %r1208, 1;
	shr.u64 	%rd439, %rd693, 41;
	cvt.u32.u64 	%r1210, %rd439;
	and.b32  	%r1211, %r1210, 1;
	shr.u64 	%rd440, %rd693, 42;
	cvt.u32.u64 	%r1212, %rd440;
	and.b32  	%r1213, %r1212, 1;
	add.s32 	%r1214, %r1211, %r1209;
	add.s32 	%r1698, %r1214, %r1213;
$L__BB0_263:
	setp.ge.s32 	%p217, %r3, %r13;
	shr.u64 	%rd441, %rd3, 42;
	cvt.u32.u64 	%r1215, %rd441;
	and.b32  	%r265, %r1215, 1;
	add.s32 	%r1216, %r253, %r1698;
	add.s32 	%r1699, %r1216, %r265;
	@%p217 bra 	$L__BB0_265;
	shr.u64 	%rd442, %rd696, 40;
	cvt.u32.u64 	%r1217, %rd442;
	and.b32  	%r1218, %r1217, 1;
	shr.u64 	%rd443, %rd696, 41;
	cvt.u32.u64 	%r1219, %rd443;
	and.b32  	%r1220, %r1219, 1;
	shr.u64 	%rd444, %rd696, 42;
	cvt.u32.u64 	%r1221, %rd444;
	and.b32  	%r1222, %r1221, 1;
	add.s32 	%r1223, %r1699, %r1220;
	add.s32 	%r1224, %r1223, %r1218;
	add.s32 	%r1699, %r1224, %r1222;
$L__BB0_265:
	setp.eq.s32 	%p218, %r1699, 3;
	mov.b64 	%rd739, 2199023255552;
	@%p218 bra 	$L__BB0_267;
	and.b64  	%rd447, %rd430, 1;
	setp.eq.b64 	%p219, %rd447, 1;
	setp.eq.s32 	%p220, %r1699, 2;
	selp.b64 	%rd448, 2199023255552, 0, %p220;
	selp.b64 	%rd739, %rd448, 0, %p219;
$L__BB0_267:
	setp.lt.s32 	%p221, %r3, 1;
	or.b64  	%rd140, %rd739, %rd137;
	mov.b32 	%r1700, 0;
	@%p221 bra 	$L__BB0_269;
	shr.u64 	%rd449, %rd693, 41;
	cvt.u32.u64 	%r1226, %rd449;
	and.b32  	%r1227, %r1226, 1;
	shr.u64 	%rd450, %rd693, 42;
	cvt.u32.u64 	%r1228, %rd450;
	and.b32  	%r1229, %r1228, 1;
	shr.u64 	%rd451, %rd693, 43;
	cvt.u32.u64 	%r1230, %rd451;
	and.b32  	%r1231, %r1230, 1;
	add.s32 	%r1232, %r1229, %r1227;
	add.s32 	%r1700, %r1232, %r1231;
$L__BB0_269:
	setp.ge.s32 	%p222, %r3, %r13;
	shr.u64 	%rd452, %rd3, 43;
	cvt.u32.u64 	%r1233, %rd452;
	and.b32  	%r271, %r1233, 1;
	add.s32 	%r1234, %r259, %r1700;
	add.s32 	%r1701, %r1234, %r271;
	@%p222 bra 	$L__BB0_271;
	shr.u64 	%rd453, %rd696, 41;
	cvt.u32.u64 	%r1235, %rd453;
	and.b32  	%r1236, %r1235, 1;
	shr.u64 	%rd454, %rd696, 42;
	cvt.u32.u64 	%r1237, %rd454;
	and.b32  	%r1238, %r1237, 1;
	shr.u64 	%rd455, %rd696, 43;
	cvt.u32.u64 	%r1239, %rd455;
	and.b32  	%r1240, %r1239, 1;
	add.s32 	%r1241, %r1701, %r1238;
	add.s32 	%r1242, %r1241, %r1236;
	add.s32 	%r1701, %r1242, %r1240;
$L__BB0_271:
	setp.eq.s32 	%p223, %r1701, 3;
	mov.b64 	%rd740, 4398046511104;
	@%p223 bra 	$L__BB0_273;
	and.b64  	%rd458, %rd441, 1;
	setp.eq.b64 	%p224, %rd458, 1;
	setp.eq.s32 	%p225, %r1701, 2;
	selp.b64 	%rd459, 4398046511104, 0, %p225;
	selp.b64 	%rd740, %rd459, 0, %p224;
$L__BB0_273:
	setp.lt.s32 	%p226, %r3, 1;
	or.b64  	%rd143, %rd740, %rd140;
	mov.b32 	%r1702, 0;
	@%p226 bra 	$L__BB0_275;
	shr.u64 	%rd460, %rd693, 42;
	cvt.u32.u64 	%r1244, %rd460;
	and.b32  	%r1245, %r1244, 1;
	shr.u64 	%rd461, %rd693, 43;
	cvt.u32.u64 	%r1246, %rd461;
	and.b32  	%r1247, %r1246, 1;
	shr.u64 	%rd462, %rd693, 44;
	cvt.u32.u64 	%r1248, %rd462;
	and.b32  	%r1249, %r1248, 1;
	add.s32 	%r1250, %r1247, %r1245;
	add.s32 	%r1702, %r1250, %r1249;
$L__BB0_275:
	setp.ge.s32 	%p227, %r3, %r13;
	shr.u64 	%rd463, %rd3, 44;
	cvt.u32.u64 	%r1251, %rd463;
	and.b32  	%r277, %r1251, 1;
	add.s32 	%r1252, %r265, %r1702;
	add.s32 	%r1703, %r1252, %r277;
	@%p227 bra 	$L__BB0_277;
	shr.u64 	%rd464, %rd696, 42;
	cvt.u32.u64 	%r1253, %rd464;
	and.b32  	%r1254, %r1253, 1;
	shr.u64 	%rd465, %rd696, 43;
	cvt.u32.u64 	%r1255, %rd465;
	and.b32  	%r1256, %r1255, 1;
	shr.u64 	%rd466, %rd696, 44;
	cvt.u32.u64 	%r1257, %rd466;
	and.b32  	%r1258, %r1257, 1;
	add.s32 	%r1259, %r1703, %r1256;
	add.s32 	%r1260, %r1259, %r1254;
	add.s32 	%r1703, %r1260, %r1258;
$L__BB0_277:
	setp.eq.s32 	%p228, %r1703, 3;
	mov.b64 	%rd741, 8796093022208;
	@%p228 bra 	$L__BB0_279;
	and.b64  	%rd469, %rd452, 1;
	setp.eq.b64 	%p229, %rd469, 1;
	setp.eq.s32 	%p230, %r1703, 2;
	selp.b64 	%rd470, 8796093022208, 0, %p230;
	selp.b64 	%rd741, %rd470, 0, %p229;
$L__BB0_279:
	setp.lt.s32 	%p231, %r3, 1;
	or.b64  	%rd146, %rd741, %rd143;
	mov.b32 	%r1704, 0;
	@%p231 bra 	$L__BB0_281;
	shr.u64 	%rd471, %rd693, 43;
	cvt.u32.u64 	%r1262, %rd471;
	and.b32  	%r1263, %r1262, 1;
	shr.u64 	%rd472, %rd693, 44;
	cvt.u32.u64 	%r1264, %rd472;
	and.b32  	%r1265, %r1264, 1;
	shr.u64 	%rd473, %rd693, 45;
	cvt.u32.u64 	%r1266, %rd473;
	and.b32  	%r1267, %r1266, 1;
	add.s32 	%r1268, %r1265, %r1263;
	add.s32 	%r1704, %r1268, %r1267;
$L__BB0_281:
	setp.ge.s32 	%p232, %r3, %r13;
	shr.u64 	%rd474, %rd3, 45;
	cvt.u32.u64 	%r1269, %rd474;
	and.b32  	%r283, %r1269, 1;
	add.s32 	%r1270, %r271, %r1704;
	add.s32 	%r1705, %r1270, %r283;
	@%p232 bra 	$L__BB0_283;
	shr.u64 	%rd475, %rd696, 43;
	cvt.u32.u64 	%r1271, %rd475;
	and.b32  	%r1272, %r1271, 1;
	shr.u64 	%rd476, %rd696, 44;
	cvt.u32.u64 	%r1273, %rd476;
	and.b32  	%r1274, %r1273, 1;
	shr.u64 	%rd477, %rd696, 45;
	cvt.u32.u64 	%r1275, %rd477;
	and.b32  	%r1276, %r1275, 1;
	add.s32 	%r1277, %r1705, %r1274;
	add.s32 	%r1278, %r1277, %r1272;
	add.s32 	%r1705, %r1278, %r1276;
$L__BB0_283:
	setp.eq.s32 	%p233, %r1705, 3;
	mov.b64 	%rd742, 17592186044416;
	@%p233 bra 	$L__BB0_285;
	and.b64  	%rd480, %rd463, 1;
	setp.eq.b64 	%p234, %rd480, 1;
	setp.eq.s32 	%p235, %r1705, 2;
	selp.b64 	%rd481, 17592186044416, 0, %p235;
	selp.b64 	%rd742, %rd481, 0, %p234;
$L__BB0_285:
	setp.lt.s32 	%p236, %r3, 1;
	or.b64  	%rd149, %rd742, %rd146;
	mov.b32 	%r1706, 0;
	@%p236 bra 	$L__BB0_287;
	shr.u64 	%rd482, %rd693, 44;
	cvt.u32.u64 	%r1280, %rd482;
	and.b32  	%r1281, %r1280, 1;
	shr.u64 	%rd483, %rd693, 45;
	cvt.u32.u64 	%r1282, %rd483;
	and.b32  	%r1283, %r1282, 1;
	shr.u64 	%rd484, %rd693, 46;
	cvt.u32.u64 	%r1284, %rd484;
	and.b32  	%r1285, %r1284, 1;
	add.s32 	%r1286, %r1283, %r1281;
	add.s32 	%r1706, %r1286, %r1285;
$L__BB0_287:
	setp.ge.s32 	%p237, %r3, %r13;
	shr.u64 	%rd485, %rd3, 46;
	cvt.u32.u64 	%r1287, %rd485;
	and.b32  	%r289, %r1287, 1;
	add.s32 	%r1288, %r277, %r1706;
	add.s32 	%r1707, %r1288, %r289;
	@%p237 bra 	$L__BB0_289;
	shr.u64 	%rd486, %rd696, 44;
	cvt.u32.u64 	%r1289, %rd486;
	and.b32  	%r1290, %r1289, 1;
	shr.u64 	%rd487, %rd696, 45;
	cvt.u32.u64 	%r1291, %rd487;
	and.b32  	%r1292, %r1291, 1;
	shr.u64 	%rd488, %rd696, 46;
	cvt.u32.u64 	%r1293, %rd488;
	and.b32  	%r1294, %r1293, 1;
	add.s32 	%r1295, %r1707, %r1292;
	add.s32 	%r1296, %r1295, %r1290;
	add.s32 	%r1707, %r1296, %r1294;
$L__BB0_289:
	setp.eq.s32 	%p238, %r1707, 3;
	mov.b64 	%rd743, 35184372088832;
	@%p238 bra 	$L__BB0_291;
	and.b64  	%rd491, %rd474, 1;
	setp.eq.b64 	%p239, %rd491, 1;
	setp.eq.s32 	%p240, %r1707, 2;
	selp.b64 	%rd492, 35184372088832, 0, %p240;
	selp.b64 	%rd743, %rd492, 0, %p239;
$L__BB0_291:
	setp.lt.s32 	%p241, %r3, 1;
	or.b64  	%rd152, %rd743, %rd149;
	mov.b32 	%r1708, 0;
	@%p241 bra 	$L__BB0_293;
	shr.u64 	%rd493, %rd693, 45;
	cvt.u32.u64 	%r1298, %rd493;
	and.b32  	%r1299, %r1298, 1;
	shr.u64 	%rd494, %rd693, 46;
	cvt.u32.u64 	%r1300, %rd494;
	and.b32  	%r1301, %r1300, 1;
	shr.u64 	%rd495, %rd693, 47;
	cvt.u32.u64 	%r1302, %rd495;
	and.b32  	%r1303, %r1302, 1;
	add.s32 	%r1304, %r1301, %r1299;
	add.s32 	%r1708, %r1304, %r1303;
$L__BB0_293:
	setp.ge.s32 	%p242, %r3, %r13;
	shr.u64 	%rd496, %rd3, 47;
	cvt.u32.u64 	%r1305, %rd496;
	and.b32  	%r295, %r1305, 1;
	add.s32 	%r1306, %r283, %r1708;
	add.s32 	%r1709, %r1306, %r295;
	@%p242 bra 	$L__BB0_295;
	shr.u64 	%rd497, %rd696, 45;
	cvt.u32.u64 	%r1307, %rd497;
	and.b32  	%r1308, %r1307, 1;
	shr.u64 	%rd498, %rd696, 46;
	cvt.u32.u64 	%r1309, %rd498;
	and.b32  	%r1310, %r1309, 1;
	shr.u64 	%rd499, %rd696, 47;
	cvt.u32.u64 	%r1311, %rd499;
	and.b32  	%r1312, %r1311, 1;
	add.s32 	%r1313, %r1709, %r1310;
	add.s32 	%r1314, %r1313, %r1308;
	add.s32 	%r1709, %r1314, %r1312;
$L__BB0_295:
	setp.eq.s32 	%p243, %r1709, 3;
	mov.b64 	%rd744, 70368744177664;
	@%p243 bra 	$L__BB0_297;
	and.b64  	%rd502, %rd485, 1;
	setp.eq.b64 	%p244, %rd502, 1;
	setp.eq.s32 	%p245, %r1709, 2;
	selp.b64 	%rd503, 70368744177664, 0, %p245;
	selp.b64 	%rd744, %rd503, 0, %p244;
$L__BB0_297:
	setp.lt.s32 	%p246, %r3, 1;
	or.b64  	%rd155, %rd744, %rd152;
	mov.b32 	%r1710, 0;
	@%p246 bra 	$L__BB0_299;
	shr.u64 	%rd504, %rd693, 46;
	cvt.u32.u64 	%r1316, %rd504;
	and.b32  	%r1317, %r1316, 1;
	shr.u64 	%rd505, %rd693, 47;
	cvt.u32.u64 	%r1318, %rd505;
	and.b32  	%r1319, %r1318, 1;
	shr.u64 	%rd506, %rd693, 48;
	cvt.u32.u64 	%r1320, %rd506;
	and.b32  	%r1321, %r1320, 1;
	add.s32 	%r1322, %r1319, %r1317;
	add.s32 	%r1710, %r1322, %r1321;
$L__BB0_299:
	setp.ge.s32 	%p247, %r3, %r13;
	shr.u64 	%rd507, %rd3, 48;
	cvt.u32.u64 	%r1323, %rd507;
	and.b32  	%r301, %r1323, 1;
	add.s32 	%r1324, %r289, %r1710;
	add.s32 	%r1711, %r1324, %r301;
	@%p247 bra 	$L__BB0_301;
	shr.u64 	%rd508, %rd696, 46;
	cvt.u32.u64 	%r1325, %rd508;
	and.b32  	%r1326, %r1325, 1;
	shr.u64 	%rd509, %rd696, 47;
	cvt.u32.u64 	%r1327, %rd509;
	and.b32  	%r1328, %r1327, 1;
	shr.u64 	%rd510, %rd696, 48;
	cvt.u32.u64 	%r1329, %rd510;
	and.b32  	%r1330, %r1329, 1;
	add.s32 	%r1331, %r1711, %r1328;
	add.s32 	%r1332, %r1331, %r1326;
	add.s32 	%r1711, %r1332, %r1330;
$L__BB0_301:
	setp.eq.s32 	%p248, %r1711, 3;
	mov.b64 	%rd745, 140737488355328;
	@%p248 bra 	$L__BB0_303;
	and.b64  	%rd513, %rd496, 1;
	setp.eq.b64 	%p249, %rd513, 1;
	setp.eq.s32 	%p250, %r1711, 2;
	selp.b64 	%rd514, 140737488355328, 0, %p250;
	selp.b64 	%rd745, %rd514, 0, %p249;
$L__BB0_303:
	setp.lt.s32 	%p251, %r3, 1;
	or.b64  	%rd158, %rd745, %rd155;
	mov.b32 	%r1712, 0;
	@%p251 bra 	$L__BB0_305;
	shr.u64 	%rd515, %rd693, 47;
	cvt.u32.u64 	%r1334, %rd515;
	and.b32  	%r1335, %r1334, 1;
	shr.u64 	%rd516, %rd693, 48;
	cvt.u32.u64 	%r1336, %rd516;
	and.b32  	%r1337, %r1336, 1;
	shr.u64 	%rd517, %rd693, 49;
	cvt.u32.u64 	%r1338, %rd517;
	and.b32  	%r1339, %r1338, 1;
	add.s32 	%r1340, %r1337, %r1335;
	add.s32 	%r1712, %r1340, %r1339;
$L__BB0_305:
	setp.ge.s32 	%p252, %r3, %r13;
	shr.u64 	%rd518, %rd3, 49;
	cvt.u32.u64 	%r1341, %rd518;
	and.b32  	%r307, %r1341, 1;
	add.s32 	%r1342, %r295, %r1712;
	add.s32 	%r1713, %r1342, %r307;
	@%p252 bra 	$L__BB0_307;
	shr.u64 	%rd519, %rd696, 47;
	cvt.u32.u64 	%r1343, %rd519;
	and.b32  	%r1344, %r1343, 1;
	shr.u64 	%rd520, %rd696, 48;
	cvt.u32.u64 	%r1345, %rd520;
	and.b32  	%r1346, %r1345, 1;
	shr.u64 	%rd521, %rd696, 49;
	cvt.u32.u64 	%r1347, %rd521;
	and.b32  	%r1348, %r1347, 1;
	add.s32 	%r1349, %r1713, %r1346;
	add.s32 	%r1350, %r1349, %r1344;
	add.s32 	%r1713, %r1350, %r1348;
$L__BB0_307:
	setp.eq.s32 	%p253, %r1713, 3;
	mov.b64 	%rd746, 281474976710656;
	@%p253 bra 	$L__BB0_309;
	and.b64  	%rd524, %rd507, 1;
	setp.eq.b64 	%p254, %rd524, 1;
	setp.eq.s32 	%p255, %r1713, 2;
	selp.b64 	%rd525, 281474976710656, 0, %p255;
	selp.b64 	%rd746, %rd525, 0, %p254;
$L__BB0_309:
	setp.lt.s32 	%p256, %r3, 1;
	or.b64  	%rd161, %rd746, %rd158;
	mov.b32 	%r1714, 0;
	@%p256 bra 	$L__BB0_311;
	shr.u64 	%rd526, %rd693, 48;
	cvt.u32.u64 	%r1352, %rd526;
	and.b32  	%r1353, %r1352, 1;
	shr.u64 	%rd527, %rd693, 49;
	cvt.u32.u64 	%r1354, %rd527;
	and.b32  	%r1355, %r1354, 1;
	shr.u64 	%rd528, %rd693, 50;
	cvt.u32.u64 	%r1356, %rd528;
	and.b32  	%r1357, %r1356, 1;
	add.s32 	%r1358, %r1355, %r1353;
	add.s32 	%r1714, %r1358, %r1357;
$L__BB0_311:
	setp.ge.s32 	%p257, %r3, %r13;
	shr.u64 	%rd529, %rd3, 50;
	cvt.u32.u64 	%r1359, %rd529;
	and.b32  	%r313, %r1359, 1;
	add.s32 	%r1360, %r301, %r1714;
	add.s32 	%r1715, %r1360, %r313;
	@%p257 bra 	$L__BB0_313;
	shr.u64 	%rd530, %rd696, 48;
	cvt.u32.u64 	%r1361, %rd530;
	and.b32  	%r1362, %r1361, 1;
	shr.u64 	%rd531, %rd696, 49;
	cvt.u32.u64 	%r1363, %rd531;
	and.b32  	%r1364, %r1363, 1;
	shr.u64 	%rd532, %rd696, 50;
	cvt.u32.u64 	%r1365, %rd532;
	and.b32  	%r1366, %r1365, 1;
	add.s32 	%r1367, %r1715, %r1364;
	add.s32 	%r1368, %r1367, %r1362;
	add.s32 	%r1715, %r1368, %r1366;
$L__BB0_313:
	setp.eq.s32 	%p258, %r1715, 3;
	mov.b64 	%rd747, 562949953421312;
	@%p258 bra 	$L__BB0_315;
	and.b64  	%rd535, %rd518, 1;
	setp.eq.b64 	%p259, %rd535, 1;
	setp.eq.s32 	%p260, %r1715, 2;
	selp.b64 	%rd536, 562949953421312, 0, %p260;
	selp.b64 	%rd747, %rd536, 0, %p259;
$L__BB0_315:
	setp.lt.s32 	%p261, %r3, 1;
	or.b64  	%rd164, %rd747, %rd161;
	mov.b32 	%r1716, 0;
	@%p261 bra 	$L__BB0_317;
	shr.u64 	%rd537, %rd693, 49;
	cvt.u32.u64 	%r1370, %rd537;
	and.b32  	%r1371, %r1370, 1;
	shr.u64 	%rd538, %rd693, 50;
	cvt.u32.u64 	%r1372, %rd538;
	and.b32  	%r1373, %r1372, 1;
	shr.u64 	%rd539, %rd693, 51;
	cvt.u32.u64 	%r1374, %rd539;
	and.b32  	%r1375, %r1374, 1;
	add.s32 	%r1376, %r1373, %r1371;
	add.s32 	%r1716, %r1376, %r1375;
$L__BB0_317:
	setp.ge.s32 	%p262, %r3, %r13;
	shr.u64 	%rd540, %rd3, 51;
	cvt.u32.u64 	%r1377, %rd540;
	and.b32  	%r319, %r1377, 1;
	add.s32 	%r1378, %r307, %r1716;
	add.s32 	%r1717, %r1378, %r319;
	@%p262 bra 	$L__BB0_319;
	shr.u64 	%rd541, %rd696, 49;
	cvt.u32.u64 	%r1379, %rd541;
	and.b32  	%r1380, %r1379, 1;
	shr.u64 	%rd542, %rd696, 50;
	cvt.u32.u64 	%r1381, %rd542;
	and.b32  	%r1382, %r1381, 1;
	shr.u64 	%rd543, %rd696, 51;
	cvt.u32.u64 	%r1383, %rd543;
	and.b32  	%r1384, %r1383, 1;
	add.s32 	%r1385, %r1717, %r1382;
	add.s32 	%r1386, %r1385, %r1380;
	add.s32 	%r1717, %r1386, %r1384;
$L__BB0_319:
	setp.eq.s32 	%p263, %r1717, 3;
	mov.b64 	%rd748, 1125899906842624;
	@%p263 bra 	$L__BB0_321;
	and.b64  	%rd546, %rd529, 1;
	setp.eq.b64 	%p264, %rd546, 1;
	setp.eq.s32 	%p265, %r1717, 2;
	selp.b64 	%rd547, 1125899906842624, 0, %p265;
	selp.b64 	%rd748, %rd547, 0, %p264;
$L__BB0_321:
	setp.lt.s32 	%p266, %r3, 1;
	or.b64  	%rd167, %rd748, %rd164;
	mov.b32 	%r1718, 0;
	@%p266 bra 	$L__BB0_323;
	shr.u64 	%rd548, %rd693, 50;
	cvt.u32.u64 	%r1388, %rd548;
	and.b32  	%r1389, %r1388, 1;
	shr.u64 	%rd549, %rd693, 51;
	cvt.u32.u64 	%r1390, %rd549;
	and.b32  	%r1391, %r1390, 1;
	shr.u64 	%rd550, %rd693, 52;
	cvt.u32.u64 	%r1392, %rd550;
	and.b32  	%r1393, %r1392, 1;
	add.s32 	%r1394, %r1391, %r1389;
	add.s32 	%r1718, %r1394, %r1393;
$L__BB0_323:
	setp.ge.s32 	%p267, %r3, %r13;
	shr.u64 	%rd551, %rd3, 52;
	cvt.u32.u64 	%r1395, %rd551;
	and.b32  	%r325, %r1395, 1;
	add.s32 	%r1396, %r313, %r1718;
	add.s32 	%r1719, %r1396, %r325;
	@%p267 bra 	$L__BB0_325;
	shr.u64 	%rd552, %rd696, 50;
	cvt.u32.u64 	%r1397, %rd552;
	and.b32  	%r1398, %r1397, 1;
	shr.u64 	%rd553, %rd696, 51;
	cvt.u32.u64 	%r1399, %rd553;
	and.b32  	%r1400, %r1399, 1;
	shr.u64 	%rd554, %rd696, 52;
	cvt.u32.u64 	%r1401, %rd554;
	and.b32  	%r1402, %r1401, 1;
	add.s32 	%r1403, %r1719, %r1400;
	add.s32 	%r1404, %r1403, %r1398;
	add.s32 	%r1719, %r1404, %r1402;
$L__BB0_325:
	setp.eq.s32 	%p268, %r1719, 3;
	mov.b64 	%rd749, 2251799813685248;
	@%p268 bra 	$L__BB0_327;
	and.b64  	%rd557, %rd540, 1;
	setp.eq.b64 	%p269, %rd557, 1;
	setp.eq.s32 	%p270, %r1719, 2;
	selp.b64 	%rd558, 2251799813685248, 0, %p270;
	selp.b64 	%rd749, %rd558, 0, %p269;
$L__BB0_327:
	setp.lt.s32 	%p271, %r3, 1;
	or.b64  	%rd170, %rd749, %rd167;
	mov.b32 	%r1720, 0;
	@%p271 bra 	$L__BB0_329;
	shr.u64 	%rd559, %rd693, 51;
	cvt.u32.u64 	%r1406, %rd559;
	and.b32  	%r1407, %r1406, 1;
	shr.u64 	%rd560, %rd693, 52;
	cvt.u32.u64 	%r1408, %rd560;
	and.b32  	%r1409, %r1408, 1;
	shr.u64 	%rd561, %rd693, 53;
	cvt.u32.u64 	%r1410, %rd561;
	and.b32  	%r1411, %r1410, 1;
	add.s32 	%r1412, %r1409, %r1407;
	add.s32 	%r1720, %r1412, %r1411;
$L__BB0_329:
	setp.ge.s32 	%p272, %r3, %r13;
	shr.u64 	%rd562, %rd3, 53;
	cvt.u32.u64 	%r1413, %rd562;
	and.b32  	%r331, %r1413, 1;
	add.s32 	%r1414, %r319, %r1720;
	add.s32 	%r1721, %r1414, %r331;
	@%p272 bra 	$L__BB0_331;
	shr.u64 	%rd563, %rd696, 51;
	cvt.u32.u64 	%r1415, %rd563;
	and.b32  	%r1416, %r1415, 1;
	shr.u64 	%rd564, %rd696, 52;
	cvt.u32.u64 	%r1417, %rd564;
	and.b32  	%r1418, %r1417, 1;
	shr.u64 	%rd565, %rd696, 53;
	cvt.u32.u64 	%r1419, %rd565;
	and.b32  	%r1420, %r1419, 1;
	add.s32 	%r1421, %r1721, %r1418;
	add.s32 	%r1422, %r1421, %r1416;
	add.s32 	%r1721, %r1422, %r1420;
$L__BB0_331:
	setp.eq.s32 	%p273, %r1721, 3;
	mov.b64 	%rd750, 4503599627370496;
	@%p273 bra 	$L__BB0_333;
	and.b64  	%rd568, %rd551, 1;
	setp.eq.b64 	%p274, %rd568, 1;
	setp.eq.s32 	%p275, %r1721, 2;
	selp.b64 	%rd569, 4503599627370496, 0, %p275;
	selp.b64 	%rd750, %rd569, 0, %p274;
$L__BB0_333:
	setp.lt.s32 	%p276, %r3, 1;
	or.b64  	%rd173, %rd750, %rd170;
	mov.b32 	%r1722, 0;
	@%p276 bra 	$L__BB0_335;
	shr.u64 	%rd570, %rd693, 52;
	cvt.u32.u64 	%r1424, %rd570;
	and.b32  	%r1425, %r1424, 1;
	shr.u64 	%rd571, %rd693, 53;
	cvt.u32.u64 	%r1426, %rd571;
	and.b32  	%r1427, %r1426, 1;
	shr.u64 	%rd572, %rd693, 54;
	cvt.u32.u64 	%r1428, %rd572;
	and.b32  	%r1429, %r1428, 1;
	add.s32 	%r1430, %r1427, %r1425;
	add.s32 	%r1722, %r1430, %r1429;
$L__BB0_335:
	setp.ge.s32 	%p277, %r3, %r13;
	shr.u64 	%rd573, %rd3, 54;
	cvt.u32.u64 	%r1431, %rd573;
	and.b32  	%r337, %r1431, 1;
	add.s32 	%r1432, %r325, %r1722;
	add.s32 	%r1723, %r1432, %r337;
	@%p277 bra 	$L__BB0_337;
	shr.u64 	%rd574, %rd696, 52;
	cvt.u32.u64 	%r1433, %rd574;
	and.b32  	%r1434, %r1433, 1;
	shr.u64 	%rd575, %rd696, 53;
	cvt.u32.u64 	%r1435, %rd575;
	and.b32  	%r1436, %r1435, 1;
	shr.u64 	%rd576, %rd696, 54;
	cvt.u32.u64 	%r1437, %rd576;
	and.b32  	%r1438, %r1437, 1;
	add.s32 	%r1439, %r1723, %r1436;
	add.s32 	%r1440, %r1439, %r1434;
	add.s32 	%r1723, %r1440, %r1438;
$L__BB0_337:
	setp.eq.s32 	%p278, %r1723, 3;
	mov.b64 	%rd751, 9007199254740992;
	@%p278 bra 	$L__BB0_339;
	and.b64  	%rd579, %rd562, 1;
	setp.eq.b64 	%p279, %rd579, 1;
	setp.eq.s32 	%p280, %r1723, 2;
	selp.b64 	%rd580, 9007199254740992, 0, %p280;
	selp.b64 	%rd751, %rd580, 0, %p279;
$L__BB0_339:
	setp.lt.s32 	%p281, %r3, 1;
	or.b64  	%rd176, %rd751, %rd173;
	mov.b32 	%r1724, 0;
	@%p281 bra 	$L__BB0_341;
	shr.u64 	%rd581, %rd693, 53;
	cvt.u32.u64 	%r1442, %rd581;
	and.b32  	%r1443, %r1442, 1;
	shr.u64 	%rd582, %rd693, 54;
	cvt.u32.u64 	%r1444, %rd582;
	and.b32  	%r1445, %r1444, 1;
	shr.u64 	%rd583, %rd693, 55;
	cvt.u32.u64 	%r1446, %rd583;
	and.b32  	%r1447, %r1446, 1;
	add.s32 	%r1448, %r1445, %r1443;
	add.s32 	%r1724, %r1448, %r1447;
$L__BB0_341:
	setp.ge.s32 	%p282, %r3, %r13;
	shr.u64 	%rd584, %rd3, 55;
	cvt.u32.u64 	%r1449, %rd584;
	and.b32  	%r343, %r1449, 1;
	add.s32 	%r1450, %r331, %r1724;
	add.s32 	%r1725, %r1450, %r343;
	@%p282 bra 	$L__BB0_343;
	shr.u64 	%rd585, %rd696, 53;
	cvt.u32.u64 	%r1451, %rd585;
	and.b32  	%r1452, %r1451, 1;
	shr.u64 	%rd586, %rd696, 54;
	cvt.u32.u64 	%r1453, %rd586;
	and.b32  	%r1454, %r1453, 1;
	shr.u64 	%rd587, %rd696, 55;
	cvt.u32.u64 	%r1455, %rd587;
	and.b32  	%r1456, %r1455, 1;
	add.s32 	%r1457, %r1725, %r1454;
	add.s32 	%r1458, %r1457, %r1452;
	add.s32 	%r1725, %r1458, %r1456;
$L__BB0_343:
	setp.eq.s32 	%p283, %r1725, 3;
	mov.b64 	%rd752, 18014398509481984;
	@%p283 bra 	$L__BB0_345;
	and.b64  	%rd590, %rd573, 1;
	setp.eq.b64 	%p284, %rd590, 1;
	setp.eq.s32 	%p285, %r1725, 2;
	selp.b64 	%rd591, 18014398509481984, 0, %p285;
	selp.b64 	%rd752, %rd591, 0, %p284;
$L__BB0_345:
	setp.lt.s32 	%p286, %r3, 1;
	or.b64  	%rd179, %rd752, %rd176;
	mov.b32 	%r1726, 0;
	@%p286 bra 	$L__BB0_347;
	shr.u64 	%rd592, %rd693, 54;
	cvt.u32.u64 	%r1460, %rd592;
	and.b32  	%r1461, %r1460, 1;
	shr.u64 	%rd593, %rd693, 55;
	cvt.u32.u64 	%r1462, %rd593;
	and.b32  	%r1463, %r1462, 1;
	shr.u64 	%rd594, %rd693, 56;
	cvt.u32.u64 	%r1464, %rd594;
	and.b32  	%r1465, %r1464, 1;
	add.s32 	%r1466, %r1463, %r1461;
	add.s32 	%r1726, %r1466, %r1465;
$L__BB0_347:
	setp.ge.s32 	%p287, %r3, %r13;
	shr.u64 	%rd595, %rd3, 56;
	cvt.u32.u64 	%r1467, %rd595;
	and.b32  	%r349, %r1467, 1;
	add.s32 	%r1468, %r337, %r1726;
	add.s32 	%r1727, %r1468, %r349;
	@%p287 bra 	$L__BB0_349;
	shr.u64 	%rd596, %rd696, 54;
	cvt.u32.u64 	%r1469, %rd596;
	and.b32  	%r1470, %r1469, 1;
	shr.u64 	%rd597, %rd696, 55;
	cvt.u32.u64 	%r1471, %rd597;
	and.b32  	%r1472, %r1471, 1;
	shr.u64 	%rd598, %rd696, 56;
	cvt.u32.u64 	%r1473, %rd598;
	and.b32  	%r1474, %r1473, 1;
	add.s32 	%r1475, %r1727, %r1472;
	add.s32 	%r1476, %r1475, %r1470;
	add.s32 	%r1727, %r1476, %r1474;
$L__BB0_349:
	setp.eq.s32 	%p288, %r1727, 3;
	mov.b64 	%rd753, 36028797018963968;
	@%p288 bra 	$L__BB0_351;
	and.b64  	%rd601, %rd584, 1;
	setp.eq.b64 	%p289, %rd601, 1;
	setp.eq.s32 	%p290, %r1727, 2;
	selp.b64 	%rd602, 36028797018963968, 0, %p290;
	selp.b64 	%rd753, %rd602, 0, %p289;
$L__BB0_351:
	setp.lt.s32 	%p291, %r3, 1;
	or.b64  	%rd182, %rd753, %rd179;
	mov.b32 	%r1728, 0;
	@%p291 bra 	$L__BB0_353;
	shr.u64 	%rd603, %rd693, 55;
	cvt.u32.u64 	%r1478, %rd603;
	and.b32  	%r1479, %r1478, 1;
	shr.u64 	%rd604, %rd693, 56;
	cvt.u32.u64 	%r1480, %rd604;
	and.b32  	%r1481, %r1480, 1;
	shr.u64 	%rd605, %rd693, 57;
	cvt.u32.u64 	%r1482, %rd605;
	and.b32  	%r1483, %r1482, 1;
	add.s32 	%r1484, %r1481, %r1479;
	add.s32 	%r1728, %r1484, %r1483;
$L__BB0_353:
	setp.ge.s32 	%p292, %r3, %r13;
	shr.u64 	%rd606, %rd3, 57;
	cvt.u32.u64 	%r1485, %rd606;
	and.b32  	%r355, %r1485, 1;
	add.s32 	%r1486, %r343, %r1728;
	add.s32 	%r1729, %r1486, %r355;
	@%p292 bra 	$L__BB0_355;
	shr.u64 	%rd607, %rd696, 55;
	cvt.u32.u64 	%r1487, %rd607;
	and.b32  	%r1488, %r1487, 1;
	shr.u64 	%rd608, %rd696, 56;
	cvt.u32.u64 	%r1489, %rd608;
	and.b32  	%r1490, %r1489, 1;
	shr.u64 	%rd609, %rd696, 57;
	cvt.u32.u64 	%r1491, %rd609;
	and.b32  	%r1492, %r1491, 1;
	add.s32 	%r1493, %r1729, %r1490;
	add.s32 	%r1494, %r1493, %r1488;
	add.s32 	%r1729, %r1494, %r1492;
$L__BB0_355:
	setp.eq.s32 	%p293, %r1729, 3;
	mov.b64 	%rd754, 72057594037927936;
	@%p293 bra 	$L__BB0_357;
	and.b64  	%rd612, %rd595, 1;
	setp.eq.b64 	%p294, %rd612, 1;
	setp.eq.s32 	%p295, %r1729, 2;
	selp.b64 	%rd613, 72057594037927936, 0, %p295;
	selp.b64 	%rd754, %rd613, 0, %p294;
$L__BB0_357:
	setp.lt.s32 	%p296, %r3, 1;
	or.b64  	%rd185, %rd754, %rd182;
	mov.b32 	%r1730, 0;
	@%p296 bra 	$L__BB0_359;
	shr.u64 	%rd614, %rd693, 56;
	cvt.u32.u64 	%r1496, %rd614;
	and.b32  	%r1497, %r1496, 1;
	shr.u64 	%rd615, %rd693, 57;
	cvt.u32.u64 	%r1498, %rd615;
	and.b32  	%r1499, %r1498, 1;
	shr.u64 	%rd616, %rd693, 58;
	cvt.u32.u64 	%r1500, %rd616;
	and.b32  	%r1501, %r1500, 1;
	add.s32 	%r1502, %r1499, %r1497;
	add.s32 	%r1730, %r1502, %r1501;
$L__BB0_359:
	setp.ge.s32 	%p297, %r3, %r13;
	shr.u64 	%rd617, %rd3, 58;
	cvt.u32.u64 	%r1503, %rd617;
	and.b32  	%r361, %r1503, 1;
	add.s32 	%r1504, %r349, %r1730;
	add.s32 	%r1731, %r1504, %r361;
	@%p297 bra 	$L__BB0_361;
	shr.u64 	%rd618, %rd696, 56;
	cvt.u32.u64 	%r1505, %rd618;
	and.b32  	%r1506, %r1505, 1;
	shr.u64 	%rd619, %rd696, 57;
	cvt.u32.u64 	%r1507, %rd619;
	and.b32  	%r1508, %r1507, 1;
	shr.u64 	%rd620, %rd696, 58;
	cvt.u32.u64 	%r1509, %rd620;
	and.b32  	%r1510, %r1509, 1;
	add.s32 	%r1511, %r1731, %r1508;
	add.s32 	%r1512, %r1511, %r1506;
	add.s32 	%r1731, %r1512, %r1510;
$L__BB0_361:
	setp.eq.s32 	%p298, %r1731, 3;
	mov.b64 	%rd755, 144115188075855872;
	@%p298 bra 	$L__BB0_363;
	and.b64  	%rd623, %rd606, 1;
	setp.eq.b64 	%p299, %rd623, 1;
	setp.eq.s32 	%p300, %r1731, 2;
	selp.b64 	%rd624, 144115188075855872, 0, %p300;
	selp.b64 	%rd755, %rd624, 0, %p299;
$L__BB0_363:
	setp.lt.s32 	%p301, %r3, 1;
	or.b64  	%rd188, %rd755, %rd185;
	mov.b32 	%r1732, 0;
	@%p301 bra 	$L__BB0_365;
	shr.u64 	%rd625, %rd693, 57;
	cvt.u32.u64 	%r1514, %rd625;
	and.b32  	%r1515, %r1514, 1;
	shr.u64 	%rd626, %rd693, 58;
	cvt.u32.u64 	%r1516, %rd626;
	and.b32  	%r1517, %r1516, 1;
	shr.u64 	%rd627, %rd693, 59;
	cvt.u32.u64 	%r1518, %rd627;
	and.b32  	%r1519, %r1518, 1;
	add.s32 	%r1520, %r1517, %r1515;
	add.s32 	%r1732, %r1520, %r1519;
$L__BB0_365:
	setp.ge.s32 	%p302, %r3, %r13;
	shr.u64 	%rd628, %rd3, 59;
	cvt.u32.u64 	%r1521, %rd628;
	and.b32  	%r367, %r1521, 1;
	add.s32 	%r1522, %r355, %r1732;
	add.s32 	%r1733, %r1522, %r367;
	@%p302 bra 	$L__BB0_367;
	shr.u64 	%rd629, %rd696, 57;
	cvt.u32.u64 	%r1523, %rd629;
	and.b32  	%r1524, %r1523, 1;
	shr.u64 	%rd630, %rd696, 58;
	cvt.u32.u64 	%r1525, %rd630;
	and.b32  	%r1526, %r1525, 1;
	shr.u64 	%rd631, %rd696, 59;
	cvt.u32.u64 	%r1527, %rd631;
	and.b32  	%r1528, %r1527, 1;
	add.s32 	%r1529, %r1733, %r1526;
	add.s32 	%r1530, %r1529, %r1524;
	add.s32 	%r1733, %r1530, %r1528;
$L__BB0_367:
	setp.eq.s32 	%p303, %r1733, 3;
	mov.b64 	%rd756, 288230376151711744;
	@%p303 bra 	$L__BB0_369;
	and.b64  	%rd634, %rd617, 1;
	setp.eq.b64 	%p304, %rd634, 1;
	setp.eq.s32 	%p305, %r1733, 2;
	selp.b64 	%rd635, 288230376151711744, 0, %p305;
	selp.b64 	%rd756, %rd635, 0, %p304;
$L__BB0_369:
	setp.lt.s32 	%p306, %r3, 1;
	or.b64  	%rd191, %rd756, %rd188;
	mov.b32 	%r1734, 0;
	@%p306 bra 	$L__BB0_371;
	shr.u64 	%rd636, %rd693, 58;
	cvt.u32.u64 	%r1532, %rd636;
	and.b32  	%r1533, %r1532, 1;
	shr.u64 	%rd637, %rd693, 59;
	cvt.u32.u64 	%r1534, %rd637;
	and.b32  	%r1535, %r1534, 1;
	shr.u64 	%rd638, %rd693, 60;
	cvt.u32.u64 	%r1536, %rd638;
	and.b32  	%r1537, %r1536, 1;
	add.s32 	%r1538, %r1535, %r1533;
	add.s32 	%r1734, %r1538, %r1537;
$L__BB0_371:
	setp.ge.s32 	%p307, %r3, %r13;
	shr.u64 	%rd639, %rd3, 60;
	cvt.u32.u64 	%r1539, %rd639;
	and.b32  	%r373, %r1539, 1;
	add.s32 	%r1540, %r361, %r1734;
	add.s32 	%r1735, %r1540, %r373;
	@%p307 bra 	$L__BB0_373;
	shr.u64 	%rd640, %rd696, 58;
	cvt.u32.u64 	%r1541, %rd640;
	and.b32  	%r1542, %r1541, 1;
	shr.u64 	%rd641, %rd696, 59;
	cvt.u32.u64 	%r1543, %rd641;
	and.b32  	%r1544, %r1543, 1;
	shr.u64 	%rd642, %rd696, 60;
	cvt.u32.u64 	%r1545, %rd642;
	and.b32  	%r1546, %r1545, 1;
	add.s32 	%r1547, %r1735, %r1544;
	add.s32 	%r1548, %r1547, %r1542;
	add.s32 	%r1735, %r1548, %r1546;
$L__BB0_373:
	setp.eq.s32 	%p308, %r1735, 3;
	mov.b64 	%rd757, 576460752303423488;
	@%p308 bra 	$L__BB0_375;
	and.b64  	%rd645, %rd628, 1;
	setp.eq.b64 	%p309, %rd645, 1;
	setp.eq.s32 	%p310, %r1735, 2;
	selp.b64 	%rd646, 576460752303423488, 0, %p310;
	selp.b64 	%rd757, %rd646, 0, %p309;
$L__BB0_375:
	setp.lt.s32 	%p311, %r3, 1;
	or.b64  	%rd194, %rd757, %rd191;
	mov.b32 	%r1736, 0;
	@%p311 bra 	$L__BB0_377;
	shr.u64 	%rd647, %rd693, 59;
	cvt.u32.u64 	%r1550, %rd647;
	and.b32  	%r1551, %r1550, 1;
	shr.u64 	%rd648, %rd693, 60;
	cvt.u32.u64 	%r1552, %rd648;
	and.b32  	%r1553, %r1552, 1;
	shr.u64 	%rd649, %rd693, 61;
	cvt.u32.u64 	%r1554, %rd649;
	and.b32  	%r1555, %r1554, 1;
	add.s32 	%r1556, %r1553, %r1551;
	add.s32 	%r1736, %r1556, %r1555;
$L__BB0_377:
	setp.ge.s32 	%p312, %r3, %r13;
	shr.u64 	%rd650, %rd3, 61;
	cvt.u32.u64 	%r1557, %rd650;
	and.b32  	%r379, %r1557, 1;
	add.s32 	%r1558, %r367, %r1736;
	add.s32 	%r1737, %r1558, %r379;
	@%p312 bra 	$L__BB0_379;
	shr.u64 	%rd651, %rd696, 59;
	cvt.u32.u64 	%r1559, %rd651;
	and.b32  	%r1560, %r1559, 1;
	shr.u64 	%rd652, %rd696, 60;
	cvt.u32.u64 	%r1561, %rd652;
	and.b32  	%r1562, %r1561, 1;
	shr.u64 	%rd653, %rd696, 61;
	cvt.u32.u64 	%r1563, %rd653;
	and.b32  	%r1564, %r1563, 1;
	add.s32 	%r1565, %r1737, %r1562;
	add.s32 	%r1566, %r1565, %r1560;
	add.s32 	%r1737, %r1566, %r1564;
$L__BB0_379:
	setp.eq.s32 	%p313, %r1737, 3;
	mov.b64 	%rd758, 1152921504606846976;
	@%p313 bra 	$L__BB0_381;
	and.b64  	%rd656, %rd639, 1;
	setp.eq.b64 	%p314, %rd656, 1;
	setp.eq.s32 	%p315, %r1737, 2;
	selp.b64 	%rd657, 1152921504606846976, 0, %p315;
	selp.b64 	%rd758, %rd657, 0, %p314;
$L__BB0_381:
	setp.lt.s32 	%p316, %r3, 1;
	or.b64  	%rd197, %rd758, %rd194;
	mov.b32 	%r1738, 0;
	@%p316 bra 	$L__BB0_383;
	shr.u64 	%rd658, %rd693, 60;
	cvt.u32.u64 	%r1568, %rd658;
	and.b32  	%r1569, %r1568, 1;
	shr.u64 	%rd659, %rd693, 61;
	cvt.u32.u64 	%r1570, %rd659;
	and.b32  	%r1571, %r1570, 1;
	shr.u64 	%rd660, %rd693, 62;
	cvt.u32.u64 	%r1572, %rd660;
	and.b32  	%r1573, %r1572, 1;
	add.s32 	%r1574, %r1571, %r1569;
	add.s32 	%r1738, %r1574, %r1573;
$L__BB0_383:
	setp.ge.s32 	%p317, %r3, %r13;
	shr.u64 	%rd661, %rd3, 62;
	cvt.u32.u64 	%r1575, %rd661;
	and.b32  	%r385, %r1575, 1;
	add.s32 	%r1576, %r373, %r1738;
	add.s32 	%r1739, %r1576, %r385;
	@%p317 bra 	$L__BB0_385;
	shr.u64 	%rd662, %rd696, 60;
	cvt.u32.u64 	%r1577, %rd662;
	and.b32  	%r1578, %r1577, 1;
	shr.u64 	%rd663, %rd696, 61;
	cvt.u32.u64 	%r1579, %rd663;
	and.b32  	%r1580, %r1579, 1;
	shr.u64 	%rd664, %rd696, 62;
	cvt.u32.u64 	%r1581, %rd664;
	and.b32  	%r1582, %r1581, 1;
	add.s32 	%r1583, %r1739, %r1580;
	add.s32 	%r1584, %r1583, %r1578;
	add.s32 	%r1739, %r1584, %r1582;
$L__BB0_385:
	setp.eq.s32 	%p318, %r1739, 3;
	mov.b64 	%rd759, 2305843009213693952;
	@%p318 bra 	$L__BB0_387;
	and.b64  	%rd667, %rd650, 1;
	setp.eq.b64 	%p319, %rd667, 1;
	setp.eq.s32 	%p320, %r1739, 2;
	selp.b64 	%rd668, 2305843009213693952, 0, %p320;
	selp.b64 	%rd759, %rd668, 0, %p319;
$L__BB0_387:
	setp.lt.s32 	%p321, %r3, 1;
	or.b64  	%rd200, %rd759, %rd197;
	mov.b32 	%r1740, 0;
	@%p321 bra 	$L__BB0_389;
	shr.u64 	%rd669, %rd693, 61;
	cvt.u32.u64 	%r1586, %rd669;
	and.b32  	%r1587, %r1586, 1;
	shr.u64 	%rd670, %rd693, 62;
	cvt.u32.u64 	%r1588, %rd670;
	and.b32  	%r1589, %r1588, 1;
	shr.u64 	%rd671, %rd693, 63;
	cvt.u32.u64 	%r1590, %rd671;
	add.s32 	%r1591, %r1589, %r1587;
	add.s32 	%r1740, %r1591, %r1590;
$L__BB0_389:
	setp.ge.s32 	%p322, %r3, %r13;
	shr.u64 	%rd672, %rd3, 63;
	cvt.u32.u64 	%r1592, %rd672;
	add.s32 	%r1593, %r379, %r1740;
	add.s32 	%r1741, %r1593, %r1592;
	@%p322 bra 	$L__BB0_391;
	shr.u64 	%rd673, %rd696, 61;
	cvt.u32.u64 	%r1594, %rd673;
	and.b32  	%r1595, %r1594, 1;
	shr.u64 	%rd674, %rd696, 62;
	cvt.u32.u64 	%r1596, %rd674;
	and.b32  	%r1597, %r1596, 1;
	shr.u64 	%rd675, %rd696, 63;
	cvt.u32.u64 	%r1598, %rd675;
	add.s32 	%r1599, %r1741, %r1597;
	add.s32 	%r1600, %r1599, %r1595;
	add.s32 	%r1741, %r1600, %r1598;
$L__BB0_391:
	setp.eq.s32 	%p323, %r1741, 3;
	mov.b64 	%rd760, 4611686018427387904;
	@%p323 bra 	$L__BB0_393;
	and.b64  	%rd678, %rd661, 1;
	setp.eq.b64 	%p324, %rd678, 1;
	setp.eq.s32 	%p325, %r1741, 2;
	selp.b64 	%rd679, 4611686018427387904, 0, %p325;
	selp.b64 	%rd760, %rd679, 0, %p324;
$L__BB0_393:
	setp.lt.s32 	%p326, %r3, 1;
	or.b64  	%rd203, %rd760, %rd200;
	mov.b32 	%r1742, 0;
	@%p326 bra 	$L__BB0_395;
	shr.u64 	%rd680, %rd693, 62;
	cvt.u32.u64 	%r1602, %rd680;
	and.b32  	%r1603, %r1602, 1;
	shr.u64 	%rd681, %rd693, 63;
	cvt.u32.u64 	%r1604, %rd681;
	add.s32 	%r1605, %r1603, %r1604;
	add.s32 	%r1742, %r1605, %r1614;
$L__BB0_395:
	setp.ge.s32 	%p327, %r3, %r13;
	add.s32 	%r1606, %r385, %r1742;
	add.s32 	%r1743, %r1606, %r1613;
	@%p327 bra 	$L__BB0_397;
	shr.u64 	%rd682, %rd696, 62;
	cvt.u32.u64 	%r1607, %rd682;
	and.b32  	%r1608, %r1607, 1;
	shr.u64 	%rd683, %rd696, 63;
	cvt.u32.u64 	%r1609, %rd683;
	add.s32 	%r1610, %r1743, %r1609;
	add.s32 	%r1611, %r1610, %r1608;
	add.s32 	%r1743, %r1611, %r1615;
$L__BB0_397:
	setp.eq.s32 	%p328, %r1743, 3;
	mov.b64 	%rd761, -9223372036854775808;
	@%p328 bra 	$L__BB0_399;
	and.b64  	%rd686, %rd672, 1;
	setp.eq.b64 	%p329, %rd686, 1;
	setp.eq.s32 	%p330, %r1743, 2;
	selp.b64 	%rd687, -9223372036854775808, 0, %p330;
	selp.b64 	%rd761, %rd687, 0, %p329;
$L__BB0_399:
	or.b64  	%rd688, %rd761, %rd203;
	cvta.to.global.u64 	%rd689, %rd206;
	add.s64 	%rd691, %rd689, %rd208;
	st.global.u64 	[%rd691], %rd688;
$L__BB0_400:
	ret;

}


// ===== COMPILED SASS (sm_100) =====

	.target	sm_100

	.elftype	@"ET_EXEC"


//--------------------- .note.nv.tkinfo           --------------------------
	.section	.note.nv.tkinfo,"",@"SHT_NOTE"
	.sectionflags	@"SHF_NOTE_NV_TKINFO"
	.tkinfo
        /*0018*/ 	.word	0x00000002
        /*0030*/ 	.string	""
        /*0030*/ 	.string	"ptxas"
        /*0030*/ 	.string	"Cuda compilation tools, release 13.0, V13.0.88"
        /*0030*/ 	.string	"Build cuda_13.0.r13.0/compiler.36424714_0"
        /*0030*/ 	.string	"-arch sm_100 -m 64 "



//--------------------- .note.nv.cuinfo           --------------------------
	.section	.note.nv.cuinfo,"",@"SHT_NOTE"
	.sectionflags	@"SHF_NOTE_NV_CUINFO"
        /*0018*/ 	.short	0x0002
        /*001a*/ 	.short	0x0064
        /*001c*/ 	.short	0x0082
	.zero		2


//--------------------- .nv.info                  --------------------------
	.section	.nv.info,"",@"SHT_CUDA_INFO"
	.align	4


	//----- nvinfo : EIATTR_REGCOUNT
	.align		4
        /*0000*/ 	.byte	0x04, 0x2f
        /*0002*/ 	.short	(.L_1 - .L_0)
	.align		4
.L_0:
        /*0004*/ 	.word	index@(_Z19game_of_life_kernelPKmPmi)
        /*0008*/ 	.word	0x0000001f


	//----- nvinfo : EIATTR_FRAME_SIZE
	.align		4
.L_1:
        /*000c*/ 	.byte	0x04, 0x11
        /*000e*/ 	.short	(.L_3 - .L_2)
	.align		4
.L_2:
        /*0010*/ 	.word	index@(_Z19game_of_life_kernelPKmPmi)
        /*0014*/ 	.word	0x00000000


	//----- nvinfo : EIATTR_MIN_STACK_SIZE
	.align		4
.L_3:
        /*0018*/ 	.byte	0x04, 0x12
        /*001a*/ 	.short	(.L_5 - .L_4)
	.align		4
.L_4:
        /*001c*/ 	.word	index@(_Z19game_of_life_kernelPKmPmi)
        /*0020*/ 	.word	0x00000000
.L_5:


//--------------------- .nv.compat                --------------------------
	.section	.nv.compat,"",@"SHT_CUDA_COMPAT_INFO"
	.align	4
        /*0000*/ 	.byte	0x02, 0x09, 0x00, 0x00, 0x02, 0x02, 0x01, 0x00, 0x02, 0x05, 0x05, 0x00, 0x03, 0x07, 0x01, 0x01
        /*0010*/ 	.byte	0x02, 0x03, 0x00, 0x00, 0x02, 0x06, 0x01, 0x00, 0x04, 0x0b, 0x08, 0x00, 0x09, 0x00, 0x00, 0x00
        /*0020*/ 	.byte	0x00, 0x00, 0x00, 0x00


//--------------------- .nv.info._Z19game_of_life_kernelPKmPmi --------------------------
	.section	.nv.info._Z19game_of_life_kernelPKmPmi,"",@"SHT_CUDA_INFO"
	.sectionflags	@""
	.align	4


	//----- nvinfo : EIATTR_CUDA_API_VERSION
	.align		4
        /*0000*/ 	.byte	0x04, 0x37
        /*0002*/ 	.short	(.L_7 - .L_6)
.L_6:
        /*0004*/ 	.word	0x00000082


	//----- nvinfo : EIATTR_KPARAM_INFO
	.align		4
.L_7:
        /*0008*/ 	.byte	0x04, 0x17
        /*000a*/ 	.short	(.L_9 - .L_8)
.L_8:
        /*000c*/ 	.word	0x00000000
        /*0010*/ 	.short	0x0002
        /*0012*/ 	.short	0x0010
        /*0014*/ 	.byte	0x00, 0xf0, 0x11, 0x00


	//----- nvinfo : EIATTR_KPARAM_INFO
	.align		4
.L_9:
        /*0018*/ 	.byte	0x04, 0x17
        /*001a*/ 	.short	(.L_11 - .L_10)
.L_10:
        /*001c*/ 	.word	0x00000000
        /*0020*/ 	.short	0x0001
        /*0022*/ 	.short	0x0008
        /*0024*/ 	.byte	0x00, 0xf5, 0x21, 0x00


	//----- nvinfo : EIATTR_KPARAM_INFO
	.align		4
.L_11:
        /*0028*/ 	.byte	0x04, 0x17
        /*002a*/ 	.short	(.L_13 - .L_12)
.L_12:
        /*002c*/ 	.word	0x00000000
        /*0030*/ 	.short	0x0000
        /*0032*/ 	.short	0x0000
        /*0034*/ 	.byte	0x00, 0xf5, 0x21, 0x00


	//----- nvinfo : EIATTR_SPARSE_MMA_MASK
	.align		4
.L_13:
        /*0038*/ 	.byte	0x03, 0x50
        /*003a*/ 	.short	0x0000


	//----- nvinfo : EIATTR_MAXREG_COUNT
	.align		4
        /*003c*/ 	.byte	0x03, 0x1b
        /*003e*/ 	.short	0x00ff


	//----- nvinfo : EIATTR_MERCURY_ISA_VERSION
	.align		4
        /*0040*/ 	.byte	0x03, 0x5f
        /*0042*/ 	.short	0x0101


	//----- nvinfo : EIATTR_VRC_CTA_INIT_COUNT
	.align		4
        /*0044*/ 	.byte	0x02, 0x4a
	.zero		1
	.zero		1


	//----- nvinfo : EIATTR_EXIT_INSTR_OFFSETS
	.align		4
        /*0048*/ 	.byte	0x04, 0x1c
        /*004a*/ 	.short	(.L_15 - .L_14)


	//   ....[0]....
.L_14:
        /*004c*/ 	.word	0x00000090


	//   ....[1]....
        /*0050*/ 	.word	0x00007660


	//----- nvinfo : EIATTR_CRS_STACK_SIZE
	.align		4
.L_15:
        /*0054*/ 	.byte	0x04, 0x1e
        /*0056*/ 	.short	(.L_17 - .L_16)
.L_16:
        /*0058*/ 	.word	0x00000000


	//----- nvinfo : EIATTR_CBANK_PARAM_SIZE
	.align		4
.L_17:
        /*005c*/ 	.byte	0x03, 0x19
        /*005e*/ 	.short	0x0014


	//----- nvinfo : EIATTR_PARAM_CBANK
	.align		4
        /*0060*/ 	.byte	0x04, 0x0a
        /*0062*/ 	.short	(.L_19 - .L_18)
	.align		4
.L_18:
        /*0064*/ 	.word	index@(.nv.constant0._Z19game_of_life_kernelPKmPmi)
        /*0068*/ 	.short	0x0380
        /*006a*/ 	.short	0x0014


	//----- nvinfo : EIATTR_SW_WAR
	.align		4
.L_19:
        /*006c*/ 	.byte	0x04, 0x36
        /*006e*/ 	.short	(.L_21 - .L_20)
.L_20:
        /*0070*/ 	.word	0x00000008
.L_21:


//--------------------- .nv.callgraph             --------------------------
	.section	.nv.callgraph,"",@"SHT_CUDA_CALLGRAPH"
	.align	4
	.sectionentsize	8
	.align		4
        /*0000*/ 	.word	0x00000000
	.align		4
        /*0004*/ 	.word	0xffffffff
	.align		4
        /*0008*/ 	.word	0x00000000
	.align		4
        /*000c*/ 	.word	0xfffffffe
	.align		4
        /*0010*/ 	.word	0x00000000
	.align		4
        /*0014*/ 	.word	0xfffffffd
	.align		4
        /*0018*/ 	.word	0x00000000
	.align		4
        /*001c*/ 	.word	0xfffffffc


//--------------------- .text._Z19game_of_life_kernelPKmPmi --------------------------
	.section	.text._Z19game_of_life_kernelPKmPmi,"ax",@progbits
	.align	128
        .global         _Z19game_of_life_kernelPKmPmi
        .type           _Z19game_of_life_kernelPKmPmi,@function
        .size           _Z19game_of_life_kernelPKmPmi,(.L_x_5 - _Z19game_of_life_kernelPKmPmi)
        .other          _Z19game_of_life_kernelPKmPmi,@"STO_CUDA_ENTRY STV_DEFAULT"
_Z19game_of_life_kernelPKmPmi:
.text._Z19game_of_life_kernelPKmPmi:
[----:B------:R-:W-:Y:S01]  /*0000*/  LDC R1, c[0x0][0x37c] ;  /* 0x0000df00ff017b82 */ /* 0x000fe20000000800 */
[----:B------:R-:W0:Y:S07]  /*0010*/  S2R R3, SR_TID.X ;  /* 0x0000000000037919 */ /* 0x000e2e0000002100 */
[----:B------:R-:W1:Y:S08]  /*0020*/  LDC R4, c[0x0][0x390] ;  /* 0x0000e400ff047b82 */ /* 0x000e700000000800 */
[----:B------:R-:W0:Y:S08]  /*0030*/  S2UR UR4, SR_CTAID.X ;  /* 0x00000000000479c3 */ /* 0x000e300000002500 */
[----:B------:R-:W0:Y:S01]  /*0040*/  LDC R0, c[0x0][0x360] ;  /* 0x0000d800ff007b82 */ /* 0x000e220000000800 */
[----:B-1----:R-:W-:Y:S01]  /*0050*/  SHF.R.S32.HI R11, RZ, 0x6, R4 ;  /* 0x00000006ff0b7819 */ /* 0x002fe20000011404 */
[----:B0-----:R-:W-:-:S04]  /*0060*/  IMAD R0, R0, UR4, R3 ;  /* 0x0000000400007c24 */ /* 0x001fc8000f8e0203 */
[----:B------:R-:W-:-:S05]  /*0070*/  IMAD R3, R11, R4, RZ ;  /* 0x000000040b037224 */ /* 0x000fca00078e02ff */
[----:B------:R-:W-:-:S13]  /*0080*/  ISETP.GE.AND P0, PT, R0, R3, PT ;  /* 0x000000030000720c */ /* 0x000fda0003f06270 */
[----:B------:R-:W-:Y:S05]  /*0090*/  @P0 EXIT ;  /* 0x000000000000094d */ /* 0x000fea0003800000 */
[-C--:B------:R-:W-:Y:S01]  /*00a0*/  IABS R7, R11.reuse ;  /* 0x0000000b00077213 */ /* 0x080fe20000000000 */
[----:B------:R-:W0:Y:S01]  /*00b0*/  LDCU.64 UR6, c[0x0][0x358] ;  /* 0x00006b00ff0677ac */ /* 0x000e220008000a00 */
[----:B------:R-:W-:Y:S02]  /*00c0*/  IABS R8, R0 ;  /* 0x0000000000087213 */ /* 0x000fe40000000000 */
[----:B------:R-:W1:Y:S01]  /*00d0*/  I2F.RP R5, R7 ;  /* 0x0000000700057306 */ /* 0x000e620000209400 */
[----:B------:R-:W-:-:S07]  /*00e0*/  IABS R10, R11 ;  /* 0x0000000b000a7213 */ /* 0x000fce0000000000 */
[----:B-1----:R-:W1:Y:S02]  /*00f0*/  MUFU.RCP R5, R5 ;  /* 0x0000000500057308 */ /* 0x002e640000001000 */
[----:B-1----:R-:W-:Y:S02]  /*0100*/  VIADD R2, R5, 0xffffffe ;  /* 0x0ffffffe05027836 */ /* 0x002fe40000000000 */
[----:B------:R-:W-:-:S04]  /*0110*/  IMAD.MOV R5, RZ, RZ, -R10 ;  /* 0x000000ffff057224 */ /* 0x000fc800078e0a0a */
[----:B------:R1:W2:Y:S02]  /*0120*/  F2I.FTZ.U32.TRUNC.NTZ R3, R2 ;  /* 0x0000000200037305 */ /* 0x0002a4000021f000 */
[----:B-1----:R-:W-:Y:S02]  /*0130*/  IMAD.MOV.U32 R2, RZ, RZ, RZ ;  /* 0x000000ffff027224 */ /* 0x002fe400078e00ff */
[----:B--2---:R-:W-:-:S04]  /*0140*/  IMAD.MOV R6, RZ, RZ, -R3 ;  /* 0x000000ffff067224 */ /* 0x004fc800078e0a03 */
[----:B------:R-:W-:Y:S02]  /*0150*/  IMAD R9, R6, R7, RZ ;  /* 0x0000000706097224 */ /* 0x000fe400078e02ff */
[----:B------:R-:W-:Y:S02]  /*0160*/  IMAD.MOV.U32 R6, RZ, RZ, R8 ;  /* 0x000000ffff067224 */ /* 0x000fe400078e0008 */
[----:B------:R-:W-:-:S06]  /*0170*/  IMAD.HI.U32 R3, R3, R9, R2 ;  /* 0x0000000903037227 */ /* 0x000fcc00078e0002 */
[----:B------:R-:W-:-:S04]  /*0180*/  IMAD.HI.U32 R3, R3, R6, RZ ;  /* 0x0000000603037227 */ /* 0x000fc800078e00ff */
[----:B------:R-:W-:-:S05]  /*0190*/  IMAD R2, R3, R5, R6 ;  /* 0x0000000503027224 */ /* 0x000fca00078e0206 */
[----:B------:R-:W-:-:S13]  /*01a0*/  ISETP.GT.U32.AND P1, PT, R7, R2, PT ;  /* 0x000000020700720c */ /* 0x000fda0003f24070 */
[----:B------:R-:W-:Y:S02]  /*01b0*/  @!P1 IMAD.IADD R2, R2, 0x1, -R7 ;  /* 0x0000000102029824 */ /* 0x000fe400078e0a07 */
[----:B------:R-:W-:Y:S01]  /*01c0*/  @!P1 VIADD R3, R3, 0x1 ;  /* 0x0000000103039836 */ /* 0x000fe20000000000 */
[----:B------:R-:W-:Y:S02]  /*01d0*/  ISETP.NE.AND P1, PT, R11, RZ, PT ;  /* 0x000000ff0b00720c */ /* 0x000fe40003f25270 */
[----:B------:R-:W-:Y:S02]  /*01e0*/  ISETP.GE.U32.AND P0, PT, R2, R7, PT ;  /* 0x000000070200720c */ /* 0x000fe40003f06070 */
[----:B------:R-:W-:Y:S01]  /*01f0*/  LOP3.LUT R2, R0, R11, RZ, 0x3c, !PT ;  /* 0x0000000b00027212 */ /* 0x000fe200078e3cff */
[----:B------:R-:W1:Y:S03]  /*0200*/  LDC.64 R6, c[0x0][0x380] ;  /* 0x0000e000ff067b82 */ /* 0x000e660000000a00 */
[----:B------:R-:W-:-:S07]  /*0210*/  ISETP.GE.AND P2, PT, R2, RZ, PT ;  /* 0x000000ff0200720c */ /* 0x000fce0003f46270 */
[----:B------:R-:W-:-:S04]  /*0220*/  @P0 VIADD R3, R3, 0x1 ;  /* 0x0000000103030836 */ /* 0x000fc80000000000 */
[----:B------:R-:W-:-:S04]  /*0230*/  IMAD.MOV.U32 R5, RZ, RZ, R3 ;  /* 0x000000ffff057224 */ /* 0x000fc800078e0003 */
[----:B------:R-:W-:Y:S01]  /*0240*/  @!P2 IMAD.MOV R5, RZ, RZ, -R5 ;  /* 0x000000ffff05a224 */ /* 0x000fe200078e0a05 */
[----:B------:R-:W-:-:S05]  /*0250*/  @!P1 LOP3.LUT R5, RZ, R11, RZ, 0x33, !PT ;  /* 0x0000000bff059212 */ /* 0x000fca00078e33ff */
[----:B------:R-:W-:Y:S02]  /*0260*/  IMAD R8, R11, R5, RZ ;  /* 0x000000050b087224 */ /* 0x000fe400078e02ff */
[----:B-1----:R-:W-:-:S04]  /*0270*/  IMAD.WIDE R12, R0, 0x8, R6 ;  /* 0x00000008000c7825 */ /* 0x002fc800078e0206 */
[----:B------:R-:W-:Y:S01]  /*0280*/  IMAD.IADD R15, R0, 0x1, -R8 ;  /* 0x00000001000f7824 */ /* 0x000fe200078e0a08 */
[----:B0-----:R0:W5:Y:S04]  /*0290*/  LDG.E.64 R2, desc[UR6][R12.64] ;  /* 0x000000060c027981 */ /* 0x001168000c1e1b00 */
[----:B------:R-:W-:-:S13]  /*02a0*/  ISETP.GE.AND P0, PT, R15, 0x1, PT ;  /* 0x000000010f00780c */ /* 0x000fda0003f06270 */
[----:B------:R0:W5:Y:S01]  /*02b0*/  @P0 LDG.E R10, desc[UR6][R12.64+-0x4] ;  /* 0xfffffc060c0a0981 */ /* 0x000162000c1e1900 */
[C---:B------:R-:W-:Y:S01]  /*02c0*/  ISETP.GE.AND P2, PT, R5.reuse, 0x1, PT ;  /* 0x000000010500780c */ /* 0x040fe20003f46270 */
[----:B------:R-:W-:Y:S01]  /*02d0*/  VIADD R4, R4, 0xffffffff ;  /* 0xffffffff04047836 */ /* 0x000fe20000000000 */
[----:B------:R-:W-:Y:S04]  /*02e0*/  BSSY.RECONVERGENT B0, `(.L_x_0) ;  /* 0x000000e000007945 */ /* 0x000fe80003800200 */
[----:B------:R-:W-:Y:S01]  /*02f0*/  ISETP.GE.AND P3, PT, R5, R4, PT ;  /* 0x000000040500720c */ /* 0x000fe20003f66270 */
[----:B------:R-:W-:Y:S02]  /*0300*/  VIADD R4, R11, 0xffffffff ;  /* 0xffffffff0b047836 */ /* 0x000fe40000000000 */
[----:B------:R-:W-:-:S02]  /*0310*/  IMAD.MOV.U32 R9, RZ, RZ, RZ ;  /* 0x000000ffff097224 */ /* 0x000fc400078e00ff */
[----:B------:R-:W-:Y:S01]  /*0320*/  IMAD.MOV.U32 R18, RZ, RZ, RZ ;  /* 0x000000ffff127224 */ /* 0x000fe200078e00ff */
[----:B------:R-:W-:Y:S02]  /*0330*/  ISETP.GE.AND P4, PT, R15, R4, PT ;  /* 0x000000040f00720c */ /* 0x000fe40003f86270 */
[----:B------:R-:W-:Y:S01]  /*0340*/  CS2R R4, SRZ ;  /* 0x0000000000047805 */ /* 0x000fe2000001ff00 */
[----:B0-----:R-:W-:Y:S10]  /*0350*/  @!P2 BRA `(.L_x_1) ;  /* 0x000000000018a947 */ /* 0x001ff40003800000 */
[----:B------:R-:W-:-:S05]  /*0360*/  IADD3 R5, PT, PT, R15, R8, -R11 ;  /* 0x000000080f057210 */ /* 0x000fca0007ffe80b */
[----:B------:R-:W-:-:S05]  /*0370*/  IMAD.WIDE R6, R5, 0x8, R6 ;  /* 0x0000000805067825 */ /* 0x000fca00078e0206 */
[----:B------:R-:W2:Y:S04]  /*0380*/  @!P4 LDG.E R8, desc[UR6][R6.64+0x8] ;  /* 0x000008060608c981 */ /* 0x000ea8000c1e1900 */
[----:B------:R0:W5:Y:S04]  /*0390*/  @P0 LDG.E R18, desc[UR6][R6.64+-0x4] ;  /* 0xfffffc0606120981 */ /* 0x000168000c1e1900 */
[----:B------:R0:W5:Y:S02]  /*03a0*/  LDG.E.64 R4, desc[UR6][R6.64] ;  /* 0x0000000606047981 */ /* 0x000164000c1e1b00 */
[----:B0-2---:R-:W-:-:S07]  /*03b0*/  @!P4 LOP3.LUT R9, R8, 0x1, RZ, 0xc0, !PT ;  /* 0x000000010809c812 */ /* 0x005fce00078ec0ff */
.L_x_1:
[----:B------:R-:W-:Y:S05]  /*03c0*/  BSYNC.RECONVERGENT B0 ;  /* 0x0000000000007941 */ /* 0x000fea0003800200 */
.L_x_0:
[----:B------:R-:W-:Y:S01]  /*03d0*/  BSSY.RECONVERGENT B0, `(.L_x_2) ;  /* 0x000000a000007945 */ /* 0x000fe20003800200 */
[----:B------:R-:W-:Y:S01]  /*03e0*/  IMAD.MOV.U32 R8, RZ, RZ, RZ ;  /* 0x000000ffff087224 */ /* 0x000fe200078e00ff */
[----:B------:R-:W-:Y:S01]  /*03f0*/  CS2R R6, SRZ ;  /* 0x0000000000067805 */ /* 0x000fe2000001ff00 */
[----:B------:R-:W-:Y:S01]  /*0400*/  IMAD.MOV.U32 R14, RZ, RZ, RZ ;  /* 0x000000ffff0e7224 */ /* 0x000fe200078e00ff */
[----:B------:R-:W-:Y:S06]  /*0410*/  @P3 BRA `(.L_x_3) ;  /* 0x0000000000143947 */ /* 0x000fec0003800000 */
[----:B------:R-:W-:-:S05]  /*0420*/  IMAD.WIDE R16, R11, 0x8, R12 ;  /* 0x000000080b107825 */ /* 0x000fca00078e020c */
[----:B------:R-:W2:Y:S04]  /*0430*/  @!P4 LDG.E R11, desc[UR6][R16.64+0x8] ;  /* 0x00000806100bc981 */ /* 0x000ea8000c1e1900 */
[----:B------:R0:W5:Y:S04]  /*0440*/  @P0 LDG.E R14, desc[UR6][R16.64+-0x4] ;  /* 0xfffffc06100e0981 */ /* 0x000168000c1e1900 */
[----:B------:R0:W5:Y:S02]  /*0450*/  LDG.E.64 R6, desc[UR6][R16.64] ;  /* 0x0000000610067981 */ /* 0x000164000c1e1b00 */
[----:B0-2---:R-:W-:-:S07]  /*0460*/  @!P4 LOP3.LUT R8, R11, 0x1, RZ, 0xc0, !PT ;  /* 0x000000010b08c812 */ /* 0x005fce00078ec0ff */
.L_x_3:
[----:B------:R-:W-:Y:S05]  /*0470*/  BSYNC.RECONVERGENT B0 ;  /* 0x0000000000007941 */ /* 0x000fea0003800200 */
.L_x_2:
[----:B-----5:R-:W-:Y:S01]  /*0480*/  @P2 SHF.R.U32.HI R11, RZ, 0x1f, R18 ;  /* 0x0000001fff0b2819 */ /* 0x020fe20000011612 */
[----:B------:R-:W-:Y:S01]  /*0490*/  IMAD.MOV.U32 R15, RZ, RZ, RZ ;  /* 0x000000ffff0f7224 */ /* 0x000fe200078e00ff */
[--C-:B------:R-:W-:Y:S01]  /*04a0*/  @P2 SHF.R.U32.HI R20, RZ, 0x1, R4.reuse ;  /* 0x00000001ff142819 */ /* 0x100fe20000011604 */
[----:B------:R-:W-:Y:S01]  /*04b0*/  IMAD.MOV.U32 R22, RZ, RZ, RZ ;  /* 0x000000ffff167224 */ /* 0x000fe200078e00ff */
[--C-:B------:R-:W-:Y:S02]  /*04c0*/  @P2 SHF.R.U32.HI R19, RZ, 0x1, R4.reuse ;  /* 0x00000001ff132819 */ /* 0x100fe40000011604 */
[--C-:B------:R-:W-:Y:S02]  /*04d0*/  @P2 SHF.R.U32.HI R18, RZ, 0x2, R4.reuse ;  /* 0x00000002ff122819 */ /* 0x100fe40000011604 */
[--C-:B------:R-:W-:Y:S02]  /*04e0*/  @P2 SHF.R.U32.HI R24, RZ, 0x1, R4.reuse ;  /* 0x00000001ff182819 */ /* 0x100fe40000011604 */
[----:B------:R-:W-:-:S02]  /*04f0*/  @P2 SHF.R.U32.HI R25, RZ, 0x2, R4 ;  /* 0x00000002ff192819 */ /* 0x000fc40000011604 */
[----:B------:R-:W-:Y:S02]  /*0500*/  @P2 SHF.R.U32.HI R21, RZ, 0x3, R4 ;  /* 0x00000003ff152819 */ /* 0x000fe40000011604 */
[----:B------:R-:W-:Y:S02]  /*0510*/  @P2 LOP3.LUT R23, R20, 0x1, RZ, 0xc0, !PT ;  /* 0x0000000114172812 */ /* 0x000fe400078ec0ff */
[C---:B------:R-:W-:Y:S02]  /*0520*/  @P2 LOP3.LUT R16, R4.reuse, 0x1, RZ, 0xc0, !PT ;  /* 0x0000000104102812 */ /* 0x040fe400078ec0ff */
[----:B------:R-:W-:Y:S02]  /*0530*/  @P2 LOP3.LUT R17, R4, 0x1, RZ, 0xc0, !PT ;  /* 0x0000000104112812 */ /* 0x000fe400078ec0ff */
[----:B------:R-:W-:Y:S02]  /*0540*/  @P2 LOP3.LUT R19, R19, 0x1, RZ, 0xc0, !PT ;  /* 0x0000000113132812 */ /* 0x000fe400078ec0ff */
[----:B------:R-:W-:Y:S01]  /*0550*/  @P2 LOP3.LUT R20, R18, 0x1, RZ, 0xc0, !PT ;  /* 0x0000000112142812 */ /* 0x000fe200078ec0ff */
[----:B------:R-:W-:Y:S01]  /*0560*/  IMAD.MOV.U32 R18, RZ, RZ, RZ ;  /* 0x000000ffff127224 */ /* 0x000fe200078e00ff */
[----:B------:R-:W-:-:S02]  /*0570*/  @P2 LOP3.LUT R24, R24, 0x1, RZ, 0xc0, !PT ;  /* 0x0000000118182812 */ /* 0x000fc400078ec0ff */
[----:B------:R-:W-:Y:S02]  /*0580*/  @P2 LOP3.LUT R25, R25, 0x1, RZ, 0xc0, !PT ;  /* 0x0000000119192812 */ /* 0x000fe400078ec0ff */
[----:B------:R-:W-:Y:S02]  /*0590*/  @P2 LOP3.LUT R21, R21, 0x1, RZ, 0xc0, !PT ;  /* 0x0000000115152812 */ /* 0x000fe400078ec0ff */
[----:B------:R-:W-:Y:S01]  /*05a0*/  @P2 IADD3 R15, PT, PT, R19, R16, R11 ;  /* 0x00000010130f2210 */ /* 0x000fe20007ffe00b */
[----:B------:R-:W-:Y:S01]  /*05b0*/  IMAD.MOV.U32 R19, RZ, RZ, RZ ;  /* 0x000000ffff137224 */ /* 0x000fe200078e00ff */
[----:B------:R-:W-:Y:S01]  /*05c0*/  @P2 IADD3 R22, PT, PT, R20, R23, R17 ;  /* 0x0000001714162210 */ /* 0x000fe20007ffe011 */
[----:B------:R-:W-:Y:S01]  /*05d0*/  IMAD.MOV.U32 R20, RZ, RZ, RZ ;  /* 0x000000ffff147224 */ /* 0x000fe200078e00ff */
[----:B------:R-:W-:Y:S02]  /*05e0*/  @P2 IADD3 R18, PT, PT, R21, R25, R24 ;  /* 0x0000001915122210 */ /* 0x000fe40007ffe018 */
[----:B------:R-:W-:-:S02]  /*05f0*/  @P2 SHF.R.U32.HI R17, RZ, 0x2, R4 ;  /* 0x00000002ff112819 */ /* 0x000fc40000011604 */
[--C-:B------:R-:W-:Y:S02]  /*0600*/  @P2 SHF.R.U32.HI R21, RZ, 0x3, R4.reuse ;  /* 0x00000003ff152819 */ /* 0x100fe40000011604 */
[--C-:B------:R-:W-:Y:S02]  /*0610*/  @P2 SHF.R.U32.HI R11, RZ, 0x4, R4.reuse ;  /* 0x00000004ff0b2819 */ /* 0x100fe40000011604 */
[--C-:B------:R-:W-:Y:S02]  /*0620*/  @P2 SHF.R.U32.HI R23, RZ, 0x3, R4.reuse ;  /* 0x00000003ff172819 */ /* 0x100fe40000011604 */
[--C-:B------:R-:W-:Y:S02]  /*0630*/  @P2 SHF.R.U32.HI R25, RZ, 0x4, R4.reuse ;  /* 0x00000004ff192819 */ /* 0x100fe40000011604 */
[----:B------:R-:W-:Y:S02]  /*0640*/  @P2 SHF.R.U32.HI R16, RZ, 0x5, R4 ;  /* 0x00000005ff102819 */ /* 0x000fe40000011604 */
[----:B------:R-:W-:-:S02]  /*0650*/  @P2 LOP3.LUT R24, R17, 0x1, RZ, 0xc0, !PT ;  /* 0x0000000111182812 */ /* 0x000fc400078ec0ff */
[----:B------:R-:W-:Y:S02]  /*0660*/  @P2 LOP3.LUT R21, R21, 0x1, RZ, 0xc0, !PT ;  /* 0x0000000115152812 */ /* 0x000fe400078ec0ff */
[----:B------:R-:W-:Y:S02]  /*0670*/  @P2 LOP3.LUT R11, R11, 0x1, RZ, 0xc0, !PT ;  /* 0x000000010b0b2812 */ /* 0x000fe400078ec0ff */
[----:B------:R-:W-:Y:S02]  /*0680*/  @P2 LOP3.LUT R23, R23, 0x1, RZ, 0xc0, !PT ;  /* 0x0000000117172812 */ /* 0x000fe400078ec0ff */
[----:B------:R-:W-:Y:S02]  /*0690*/  @P2 LOP3.LUT R25, R25, 0x1, RZ, 0xc0, !PT ;  /* 0x0000000119192812 */ /* 0x000fe400078ec0ff */
[----:B------:R-:W-:Y:S02]  /*06a0*/  @P2 LOP3.LUT R16, R16, 0x1, RZ, 0xc0, !PT ;  /* 0x0000000110102812 */ /* 0x000fe400078ec0ff */
[----:B------:R-:W-:Y:S01]  /*06b0*/  @P2 IADD3 R20, PT, PT, R11, R21, R24 ;  /* 0x000000150b142210 */ /* 0x000fe20007ffe018 */
[----:B------:R-:W-:Y:S01]  /*06c0*/  IMAD.MOV.U32 R11, RZ, RZ, RZ ;  /* 0x000000ffff0b7224 */ /* 0x000fe200078e00ff */
[----:B------:R-:W-:-:S02]  /*06d0*/  @P2 IADD3 R19, PT, PT, R16, R25, R23 ;  /* 0x0000001910132210 */ /* 0x000fc40007ffe017 */
[--C-:B------:R-:W-:Y:S02]  /*06e0*/  @P2 SHF.R.U32.HI R17, RZ, 0x4, R4.reuse ;  /* 0x00000004ff112819 */ /* 0x100fe40000011604 */
[--C-:B------:R-:W-:Y:S02]  /*06f0*/  @P2 SHF.R.U32.HI R21, RZ, 0x5, R4.reuse ;  /* 0x00000005ff152819 */ /* 0x100fe40000011604 */
[----:B------:R-:W-:Y:S02]  /*0700*/  @P2 SHF.R.U32.HI R16, RZ, 0x6, R4 ;  /* 0x00000006ff102819 */ /* 0x000fe40000011604 */
[----:B------:R-:W-:Y:S02]  /*0710*/  @P2 LOP3.LUT R24, R17, 0x1, RZ, 0xc0, !PT ;  /* 0x0000000111182812 */ /* 0x000fe400078ec0ff */
[----:B------:R-:W-:Y:S02]  /*0720*/  @P2 LOP3.LUT R21, R21, 0x1, RZ, 0xc0, !PT ;  /* 0x0000000115152812 */ /* 0x000fe400078ec0ff */
[----:B------:R-:W-:Y:S01]  /*0730*/  @P2 LOP3.LUT R17, R16, 0x1, RZ, 0xc0, !PT ;  /* 0x0000000110112812 */ /* 0x000fe200078ec0ff */
[----:B------:R-:W-:Y:S01]  /*0740*/  IMAD.MOV.U32 R16, RZ, RZ, RZ ;  /* 0x000000ffff107224 */ /* 0x000fe200078e00ff */
[----:B------:R-:W-:-:S02]  /*0750*/  @P0 SHF.R.U32.HI R16, RZ, 0x1f, R10 ;  /* 0x0000001fff100819 */ /* 0x000fc4000001160a */
[----:B------:R-:W-:Y:S01]  /*0760*/  @P2 IADD3 R11, PT, PT, R17, R21, R24 ;  /* 0x00000015110b2210 */ /* 0x000fe20007ffe018 */
[----:B------:R-:W-:Y:S01]  /*0770*/  IMAD.MOV.U32 R17, RZ, RZ, RZ ;  /* 0x000000ffff117224 */ /* 0x000fe200078e00ff */
[--C-:B------:R-:W-:Y:S02]  /*0780*/  @P2 SHF.R.U32.HI R21, RZ, 0x5, R4.reuse ;  /* 0x00000005ff152819 */ /* 0x100fe40000011604 */
[--C-:B------:R-:W-:Y:S02]  /*0790*/  @P2 SHF.R.U32.HI R23, RZ, 0x6, R4.reuse ;  /* 0x00000006ff172819 */ /* 0x100fe40000011604 */
[----:B------:R-:W-:Y:S02]  /*07a0*/  @P2 SHF.R.U32.HI R10, RZ, 0x7, R4 ;  /* 0x00000007ff0a2819 */ /* 0x000fe40000011604 */
[----:B------:R-:W-:Y:S02]  /*07b0*/  SHF.R.U32.HI R24, RZ, 0x1, R2 ;  /* 0x00000001ff187819 */ /* 0x000fe40000011602 */
[----:B------:R-:W-:-:S02]  /*07c0*/  @P2 LOP3.LUT R21, R21, 0x1, RZ, 0xc0, !PT ;  /* 0x0000000115152812 */ /* 0x000fc400078ec0ff */
[----:B------:R-:W-:Y:S02]  /*07d0*/  @P2 LOP3.LUT R23, R23, 0x1, RZ, 0xc0, !PT ;  /* 0x0000000117172812 */ /* 0x000fe400078ec0ff */
[----:B------:R-:W-:Y:S02]  /*07e0*/  @P2 LOP3.LUT R10, R10, 0x1, RZ, 0xc0, !PT ;  /* 0x000000010a0a2812 */ /* 0x000fe400078ec0ff */
[----:B------:R-:W-:Y:S02]  /*07f0*/  LOP3.LUT R24, R24, 0x1, RZ, 0xc0, !PT ;  /* 0x0000000118187812 */ /* 0x000fe400078ec0ff */
[----:B------:R-:W-:Y:S02]  /*0800*/  @P2 IADD3 R17, PT, PT, R10, R23, R21 ;  /* 0x000000170a112210 */ /* 0x000fe40007ffe015 */
[----:B------:R-:W-:Y:S01]  /*0810*/  IADD3 R10, PT, PT, R24, R16, R15 ;  /* 0x00000010180a7210 */ /* 0x000fe20007ffe00f */
[----:B------:R-:W-:Y:S01]  /*0820*/  IMAD.MOV.U32 R16, RZ, RZ, RZ ;  /* 0x000000ffff107224 */ /* 0x000fe200078e00ff */
[----:B------:R-:W-:-:S02]  /*0830*/  @P2 SHF.R.U32.HI R21, RZ, 0x6, R4 ;  /* 0x00000006ff152819 */ /* 0x000fc40000011604 */
[--C-:B------:R-:W-:Y:S02]  /*0840*/  @P2 SHF.R.U32.HI R23, RZ, 0x7, R4.reuse ;  /* 0x00000007ff172819 */ /* 0x100fe40000011604 */
[----:B------:R-:W-:Y:S02]  /*0850*/  @P2 SHF.R.U32.HI R15, RZ, 0x8, R4 ;  /* 0x00000008ff0f2819 */ /* 0x000fe40000011604 */
[----:B------:R-:W-:Y:S02]  /*0860*/  @!P3 SHF.R.U32.HI R26, RZ, 0x1f, R14 ;  /* 0x0000001fff1ab819 */ /* 0x000fe4000001160e */
[----:B------:R-:W-:Y:S02]  /*0870*/  @P2 LOP3.LUT R21, R21, 0x1, RZ, 0xc0, !PT ;  /* 0x0000000115152812 */ /* 0x000fe400078ec0ff */
[----:B------:R-:W-:Y:S02]  /*0880*/  @P2 LOP3.LUT R23, R23, 0x1, RZ, 0xc0, !PT ;  /* 0x0000000117172812 */ /* 0x000fe400078ec0ff */
[----:B------:R-:W-:-:S02]  /*0890*/  @P2 LOP3.LUT R14, R15, 0x1, RZ, 0xc0, !PT ;  /* 0x000000010f0e2812 */ /* 0x000fc400078ec0ff */
[----:B------:R-:W-:Y:S02]  /*08a0*/  @!P3 LOP3.LUT R15, R6, 0x1, RZ, 0xc0, !PT ;  /* 0x00000001060fb812 */ /* 0x000fe400078ec0ff */
[----:B------:R-:W-:Y:S02]  /*08b0*/  @P2 IADD3 R16, PT, PT, R14, R23, R21 ;  /* 0x000000170e102210 */ /* 0x000fe40007ffe015 */
[----:B------:R-:W-:Y:S02]  /*08c0*/  SHF.R.U32.HI R23, RZ, 0x3, R2 ;  /* 0x00000003ff177819 */ /* 0x000fe40000011602 */
[----:B------:R-:W-:Y:S02]  /*08d0*/  @!P3 SHF.R.U32.HI R14, RZ, 0x1, R6 ;  /* 0x00000001ff0eb819 */ /* 0x000fe40000011606 */
[----:B------:R-:W-:Y:S02]  /*08e0*/  LOP3.LUT R23, R23, 0x1, RZ, 0xc0, !PT ;  /* 0x0000000117177812 */ /* 0x000fe400078ec0ff */
[----:B------:R-:W-:-:S02]  /*08f0*/  SHF.R.U32.HI R21, RZ, 0x2, R2 ;  /* 0x00000002ff157819 */ /* 0x000fc40000011602 */
[----:B------:R-:W-:Y:S02]  /*0900*/  SHF.R.U32.HI R25, RZ, 0x4, R2 ;  /* 0x00000004ff197819 */ /* 0x000fe40000011602 */
[----:B------:R-:W-:Y:S02]  /*0910*/  @!P3 IADD3 R26, PT, PT, R26, R10, R15 ;  /* 0x0000000a1a1ab210 */ /* 0x000fe40007ffe00f */
[----:B------:R-:W-:Y:S02]  /*0920*/  @!P3 LOP3.LUT R15, R14, 0x1, RZ, 0xc0, !PT ;  /* 0x000000010e0fb812 */ /* 0x000fe400078ec0ff */
[----:B------:R-:W-:Y:S01]  /*0930*/  IADD3 R18, PT, PT, R23, R24, R18 ;  /* 0x0000001817127210 */ /* 0x000fe20007ffe012 */
[----:B------:R0:W2:Y:S01]  /*0940*/  @!P4 LDG.E R14, desc[UR6][R12.64+0x8] ;  /* 0x000008060c0ec981 */ /* 0x0000a2000c1e1900 */
[----:B------:R-:W-:Y:S01]  /*0950*/  LOP3.LUT R24, R21, 0x1, RZ, 0xc0, !PT ;  /* 0x0000000115187812 */ /* 0x000fe200078ec0ff */
[----:B------:R-:W-:Y:S01]  /*0960*/  @!P3 IMAD.IADD R10, R15, 0x1, R26 ;  /* 0x000000010f0ab824 */ /* 0x000fe200078e021a */
[----:B------:R-:W-:Y:S01]  /*0970*/  LOP3.LUT R25, R25, 0x1, RZ, 0xc0, !PT ;  /* 0x0000000119197812 */ /* 0x000fe200078ec0ff */
[----:B------:R-:W-:Y:S01]  /*0980*/  UMOV UR8, URZ ;  /* 0x000000ff00087c82 */ /* 0x000fe20008000000 */
[----:B------:R-:W-:Y:S01]  /*0990*/  SHF.R.U32.HI R26, RZ, 0x5, R2 ;  /* 0x00000005ff1a7819 */ /* 0x000fe20000011602 */
[----:B------:R-:W-:Y:S01]  /*09a0*/  UMOV UR5, URZ ;  /* 0x000000ff00057c82 */ /* 0x000fe20008000000 */
[----:B------:R-:W-:Y:S01]  /*09b0*/  LOP3.LUT R15, R2, 0x1, RZ, 0xc0, !PT ;  /* 0x00000001020f7812 */ /* 0x000fe200078ec0ff */
[----:B------:R-:W-:Y:S01]  /*09c0*/  UMOV UR4, URZ ;  /* 0x000000ff00047c82 */ /* 0x000fe20008000000 */
[----:B------:R-:W-:Y:S01]  /*09d0*/  LOP3.LUT R26, R26, 0x1, RZ, 0xc0, !PT ;  /* 0x000000011a1a7812 */ /* 0x000fe200078ec0ff */
[----:B------:R-:W-:Y:S01]  /*09e0*/  ULOP3.LUT UR10, UR4, UR5, UR8, 0xfe, !UPT ;  /* 0x00000005040a7292 */ /* 0x000fe2000f8efe08 */
[----:B0-----:R-:W-:Y:S01]  /*09f0*/  IADD3 R12, PT, PT, R25, R24, R20 ;  /* 0x00000018190c7210 */ /* 0x001fe20007ffe014 */
[----:B------:R-:W-:Y:S01]  /*0a00*/  UMOV UR9, URZ ;  /* 0x000000ff00097c82 */ /* 0x000fe20008000000 */
[----:B------:R-:W-:Y:S01]  /*0a10*/  SHF.R.U32.HI R20, RZ, 0x7, R2 ;  /* 0x00000007ff147819 */ /* 0x000fe20000011602 */
[----:B------:R-:W-:Y:S01]  /*0a20*/  ULOP3.LUT UR9, UR5, UR9, UR10, 0xfe, !UPT ;  /* 0x0000000905097292 */ /* 0x000fe2000f8efe0a */
[----:B------:R-:W-:Y:S01]  /*0a30*/  @!P3 SHF.R.U32.HI R13, RZ, 0x1, R6 ;  /* 0x00000001ff0db819 */ /* 0x000fe20000011606 */
[----:B------:R-:W-:Y:S01]  /*0a40*/  UMOV UR11, URZ ;  /* 0x000000ff000b7c82 */ /* 0x000fe20008000000 */
[----:B------:R-:W-:Y:S01]  /*0a50*/  LOP3.LUT R20, R20, 0x1, RZ, 0xc0, !PT ;  /* 0x0000000114147812 */ /* 0x000fe200078ec0ff */
[----:B------:R-:W-:Y:S01]  /*0a60*/  ULOP3.LUT UR10, UR4, UR8, UR9, 0xfe, !UPT ;  /* 0x00000008040a7292 */ /* 0x000fe2000f8efe09 */
[----:B------:R-:W-:-:S02]  /*0a70*/  IADD3 R21, PT, PT, R24, R15, R22 ;  /* 0x0000000f18157210 */ /* 0x000fc40007ffe016 */
[----:B------:R-:W-:Y:S01]  /*0a80*/  IADD3 R19, PT, PT, R26, R23, R19 ;  /* 0x000000171a137210 */ /* 0x000fe20007ffe013 */
[----:B------:R-:W-:Y:S01]  /*0a90*/  ULOP3.LUT UR10, UR4, UR5, UR10, 0xfe, !UPT ;  /* 0x00000005040a7292 */ /* 0x000fe2000f8efe0a */
[----:B------:R-:W-:Y:S01]  /*0aa0*/  IADD3 R22, PT, PT, R20, R26, R17 ;  /* 0x0000001a14167210 */ /* 0x000fe20007ffe011 */
[----:B------:R-:W-:Y:S01]  /*0ab0*/  UMOV UR9, URZ ;  /* 0x000000ff00097c82 */ /* 0x000fe20008000000 */
[----:B------:R-:W-:Y:S01]  /*0ac0*/  @!P3 LOP3.LUT R26, R6, 0x1, RZ, 0xc0, !PT ;  /* 0x00000001061ab812 */ /* 0x000fe200078ec0ff */
[----:B------:R-:W-:Y:S01]  /*0ad0*/  ULOP3.LUT UR8, UR8, UR9, UR10, 0xfe, !UPT ;  /* 0x0000000908087292 */ /* 0x000fe2000f8efe0a */
[----:B------:R-:W-:Y:S02]  /*0ae0*/  @!P3 LOP3.LUT R13, R13, 0x1, RZ, 0xc0, !PT ;  /* 0x000000010d0db812 */ /* 0x000fe400078ec0ff */
[--C-:B------:R-:W-:Y:S01]  /*0af0*/  @!P3 SHF.R.U32.HI R17, RZ, 0x2, R6.reuse ;  /* 0x00000002ff11b819 */ /* 0x100fe20000011606 */
[----:B------:R-:W-:Y:S01]  /*0b00*/  ULOP3.LUT UR12, UR4, UR5, UR8, 0xfe, !UPT ;  /* 0x00000005040c7292 */ /* 0x000fe2000f8efe08 */
[----:B------:R-:W-:Y:S01]  /*0b10*/  @!P3 IADD3 R26, PT, PT, R26, R21, R13 ;  /* 0x000000151a1ab210 */ /* 0x000fe20007ffe00d */
[----:B------:R-:W-:Y:S01]  /*0b20*/  UMOV UR10, URZ ;  /* 0x000000ff000a7c82 */ /* 0x000fe20008000000 */
[----:B------:R-:W-:Y:S01]  /*0b30*/  @!P3 SHF.R.U32.HI R13, RZ, 0x2, R6 ;  /* 0x00000002ff0db819 */ /* 0x000fe20000011606 */
[----:B------:R-:W-:Y:S01]  /*0b40*/  ULOP3.LUT UR10, UR10, UR11, UR12, 0xfe, !UPT ;  /* 0x0000000b0a0a7292 */ /* 0x000fe2000f8efe0c */
[----:B------:R-:W-:Y:S01]  /*0b50*/  @!P3 LOP3.LUT R17, R17, 0x1, RZ, 0xc0, !PT ;  /* 0x000000011111b812 */ /* 0x000fe200078ec0ff */
[----:B------:R-:W-:Y:S01]  /*0b60*/  UMOV UR8, URZ ;  /* 0x000000ff00087c82 */ /* 0x000fe20008000000 */
[----:B------:R-:W-:Y:S01]  /*0b70*/  @!P3 LOP3.LUT R13, R13, 0x1, RZ, 0xc0, !PT ;  /* 0x000000010d0db812 */ /* 0x000fe200078ec0ff */
[----:B------:R-:W-:Y:S01]  /*0b80*/  ULOP3.LUT UR9, UR5, UR9, UR10, 0xfe, !UPT ;  /* 0x0000000905097292 */ /* 0x000fe2000f8efe0a */
[----:B------:R-:W-:-:S02]  /*0b90*/  SHF.R.U32.HI R24, RZ, 0x6, R2 ;  /* 0x00000006ff187819 */ /* 0x000fc40000011602 */
[----:B------:R-:W-:Y:S01]  /*0ba0*/  @!P3 SHF.R.U32.HI R23, RZ, 0x6, R6 ;  /* 0x00000006ff17b819 */ /* 0x000fe20000011606 */
[----:B------:R-:W-:Y:S01]  /*0bb0*/  @!P3 IMAD.IADD R21, R13, 0x1, R26 ;  /* 0x000000010d15b824 */ /* 0x000fe200078e021a */
[--C-:B------:R-:W-:Y:S01]  /*0bc0*/  @!P3 SHF.R.U32.HI R13, RZ, 0x1, R6.reuse ;  /* 0x00000001ff0db819 */ /* 0x100fe20000011606 */
[----:B------:R-:W-:Y:S01]  /*0bd0*/  ULOP3.LUT UR9, UR4, UR8, UR9, 0xfe, !UPT ;  /* 0x0000000804097292 */ /* 0x000fe2000f8efe09 */
[----:B------:R-:W-:Y:S02]  /*0be0*/  LOP3.LUT R24, R24, 0x1, RZ, 0xc0, !PT ;  /* 0x0000000118187812 */ /* 0x000fe400078ec0ff */
[----:B------:R-:W-:Y:S01]  /*0bf0*/  @!P3 LOP3.LUT R13, R13, 0x1, RZ, 0xc0, !PT ;  /* 0x000000010d0db812 */ /* 0x000fe200078ec0ff */
[----:B------:R-:W-:Y:S01]  /*0c00*/  ULOP3.LUT UR9, UR4, UR5, UR9, 0xfe, !UPT ;  /* 0x0000000504097292 */ /* 0x000fe2000f8efe09 */
[----:B------:R-:W-:Y:S02]  /*0c10*/  IADD3 R11, PT, PT, R24, R25, R11 ;  /* 0x00000019180b7210 */ /* 0x000fe40007ffe00b */
[----:B------:R-:W-:Y:S01]  /*0c20*/  @!P3 IADD3 R26, PT, PT, R13, R18, R17 ;  /* 0x000000120d1ab210 */ /* 0x000fe20007ffe011 */
[----:B------:R-:W-:Y:S01]  /*0c30*/  ULOP3.LUT UR9, UR4, UR8, UR9, 0xfe, !UPT ;  /* 0x0000000804097292 */ /* 0x000fe2000f8efe09 */
[----:B------:R-:W-:-:S02]  /*0c40*/  @!P3 SHF.R.U32.HI R13, RZ, 0x3, R6 ;  /* 0x00000003ff0db819 */ /* 0x000fc40000011606 */
[----:B------:R-:W-:Y:S01]  /*0c50*/  @!P3 SHF.R.U32.HI R17, RZ, 0x3, R6 ;  /* 0x00000003ff11b819 */ /* 0x000fe20000011606 */
[----:B------:R-:W-:Y:S01]  /*0c60*/  ULOP3.LUT UR9, UR4, UR5, UR9, 0xfe, !UPT ;  /* 0x0000000504097292 */ /* 0x000fe2000f8efe09 */
[----:B------:R-:W-:Y:S02]  /*0c70*/  @!P3 LOP3.LUT R13, R13, 0x1, RZ, 0xc0, !PT ;  /* 0x000000010d0db812 */ /* 0x000fe400078ec0ff */
[----:B------:R-:W-:Y:S01]  /*0c80*/  @!P3 LOP3.LUT R17, R17, 0x1, RZ, 0xc0, !PT ;  /* 0x000000011111b812 */ /* 0x000fe200078ec0ff */
[----:B------:R-:W-:Y:S01]  /*0c90*/  ULOP3.LUT UR8, UR4, UR8, UR9, 0xfe, !UPT ;  /* 0x0000000804087292 */ /* 0x000fe2000f8efe09 */
[----:B------:R-:W-:Y:S01]  /*0ca0*/  @!P3 LOP3.LUT R25, R23, 0x1, RZ, 0xc0, !PT ;  /* 0x000000011719b812 */ /* 0x000fe200078ec0ff */
[----:B------:R-:W-:Y:S01]  /*0cb0*/  @!P3 IMAD.IADD R18, R13, 0x1, R26 ;  /* 0x000000010d12b824 */ /* 0x000fe200078e021a */
[----:B------:R-:W-:Y:S01]  /*0cc0*/  @!P3 SHF.R.U32.HI R13, RZ, 0x2, R6 ;  /* 0x00000002ff0db819 */ /* 0x000fe20000011606 */
[----:B------:R-:W-:Y:S01]  /*0cd0*/  ULOP3.LUT UR8, UR4, UR5, UR8, 0xfe, !UPT ;  /* 0x0000000504087292 */ /* 0x000fe2000f8efe08 */
[----:B------:R-:W-:-:S02]  /*0ce0*/  ISETP.NE.AND P5, PT, R21, 0x3, PT ;  /* 0x000000031500780c */ /* 0x000fc40003fa5270 */
[----:B------:R-:W-:Y:S01]  /*0cf0*/  @!P3 LOP3.LUT R13, R13, 0x1, RZ, 0xc0, !PT ;  /* 0x000000010d0db812 */ /* 0x000fe200078ec0ff */
[----:B------:R-:W-:Y:S01]  /*0d00*/  ULOP3.LUT UR4, UR4, UR5, UR8, 0xfe, !UPT ;  /* 0x0000000504047292 */ /* 0x000fe2000f8efe08 */
[----:B------:R-:W-:Y:S02]  /*0d10*/  ISETP.NE.AND P6, PT, R18, 0x3, PT ;  /* 0x000000031200780c */ /* 0x000fe40003fc5270 */
[----:B------:R-:W-:Y:S02]  /*0d20*/  @!P3 IADD3 R26, PT, PT, R13, R12, R17 ;  /* 0x0000000c0d1ab210 */ /* 0x000fe40007ffe011 */
[--C-:B------:R-:W-:Y:S02]  /*0d30*/  @!P3 SHF.R.U32.HI R13, RZ, 0x4, R6.reuse ;  /* 0x00000004ff0db819 */ /* 0x100fe40000011606 */
[----:B------:R-:W-:Y:S02]  /*0d40*/  @!P3 SHF.R.U32.HI R17, RZ, 0x4, R6 ;  /* 0x00000004ff11b819 */ /* 0x000fe40000011606 */
[----:B------:R-:W-:-:S02]  /*0d50*/  @!P3 LOP3.LUT R13, R13, 0x1, RZ, 0xc0, !PT ;  /* 0x000000010d0db812 */ /* 0x000fc400078ec0ff */
[----:B------:R-:W-:Y:S02]  /*0d60*/  @!P3 LOP3.LUT R17, R17, 0x1, RZ, 0xc0, !PT ;  /* 0x000000011111b812 */ /* 0x000fe400078ec0ff */
[----:B------:R-:W-:Y:S01]  /*0d70*/  @P5 ISETP.NE.AND P1, PT, R21, 0x2, PT ;  /* 0x000000021500580c */ /* 0x000fe20003f25270 */
[----:B------:R-:W-:Y:S01]  /*0d80*/  @!P3 IMAD.IADD R12, R13, 0x1, R26 ;  /* 0x000000010d0cb824 */ /* 0x000fe200078e021a */
[--C-:B------:R-:W-:Y:S02]  /*0d90*/  @!P3 SHF.R.U32.HI R13, RZ, 0x3, R6.reuse ;  /* 0x00000003ff0db819 */ /* 0x100fe40000011606 */
[----:B------:R-:W-:Y:S02]  /*0da0*/  @P5 SEL R21, RZ, 0x2, P1 ;  /* 0x00000002ff155807 */ /* 0x000fe40000800000 */
[----:B------:R-:W-:Y:S02]  /*0db0*/  @!P3 LOP3.LUT R26, R13, 0x1, RZ, 0xc0, !PT ;  /* 0x000000010d1ab812 */ /* 0x000fe400078ec0ff */
[----:B------:R-:W-:-:S02]  /*0dc0*/  @!P3 SHF.R.U32.HI R13, RZ, 0x5, R6 ;  /* 0x00000005ff0db819 */ /* 0x000fc40000011606 */
[----:B------:R-:W-:Y:S02]  /*0dd0*/  @!P3 IADD3 R26, PT, PT, R26, R19, R17 ;  /* 0x000000131a1ab210 */ /* 0x000fe40007ffe011 */
[----:B------:R-:W-:Y:S02]  /*0de0*/  @!P3 LOP3.LUT R13, R13, 0x1, RZ, 0xc0, !PT ;  /* 0x000000010d0db812 */ /* 0x000fe400078ec0ff */
[----:B------:R-:W-:Y:S02]  /*0df0*/  @!P3 SHF.R.U32.HI R17, RZ, 0x5, R6 ;  /* 0x00000005ff11b819 */ /* 0x000fe40000011606 */
[----:B------:R-:W-:Y:S01]  /*0e00*/  @P6 ISETP.NE.AND P1, PT, R18, 0x2, PT ;  /* 0x000000021200680c */ /* 0x000fe20003f25270 */
[----:B------:R-:W-:Y:S01]  /*0e10*/  @!P3 IMAD.IADD R19, R13, 0x1, R26 ;  /* 0x000000010d13b824 */ /* 0x000fe200078e021a */
[----:B------:R-:W-:Y:S02]  /*0e20*/  @!P3 SHF.R.U32.HI R13, RZ, 0x4, R6 ;  /* 0x00000004ff0db819 */ /* 0x000fe40000011606 */
[----:B------:R-:W-:-:S02]  /*0e30*/  @!P3 LOP3.LUT R17, R17, 0x1, RZ, 0xc0, !PT ;  /* 0x000000011111b812 */ /* 0x000fc400078ec0ff */
[----:B------:R-:W-:Y:S02]  /*0e40*/  @!P3 LOP3.LUT R26, R13, 0x1, RZ, 0xc0, !PT ;  /* 0x000000010d1ab812 */ /* 0x000fe400078ec0ff */
[--C-:B------:R-:W-:Y:S02]  /*0e50*/  @!P3 SHF.R.U32.HI R13, RZ, 0x6, R6.reuse ;  /* 0x00000006ff0db819 */ /* 0x100fe40000011606 */
[----:B------:R-:W-:Y:S02]  /*0e60*/  @!P3 IADD3 R26, PT, PT, R26, R11, R17 ;  /* 0x0000000b1a1ab210 */ /* 0x000fe40007ffe011 */
[----:B------:R-:W-:Y:S02]  /*0e70*/  @!P3 LOP3.LUT R13, R13, 0x1, RZ, 0xc0, !PT ;  /* 0x000000010d0db812 */ /* 0x000fe400078ec0ff */
[----:B------:R-:W-:Y:S02]  /*0e80*/  @!P3 SHF.R.U32.HI R17, RZ, 0x5, R6 ;  /* 0x00000005ff11b819 */ /* 0x000fe40000011606 */
[----:B------:R-:W-:Y:S01]  /*0e90*/  @P6 SHF.R.U64 R18, R2, 0x2, R3 ;  /* 0x0000000202126819 */ /* 0x000fe20000001203 */
[----:B------:R-:W-:Y:S01]  /*0ea0*/  @!P3 IMAD.IADD R11, R13, 0x1, R26 ;  /* 0x000000010d0bb824 */ /* 0x000fe200078e021a */
[----:B------:R-:W-:-:S02]  /*0eb0*/  SHF.R.U32.HI R13, RZ, 0x8, R2 ;  /* 0x00000008ff0d7819 */ /* 0x000fc40000011602 */
[----:B------:R-:W-:Y:S02]  /*0ec0*/  @!P3 LOP3.LUT R17, R17, 0x1, RZ, 0xc0, !PT ;  /* 0x000000011111b812 */ /* 0x000fe400078ec0ff */
[----:B------:R-:W-:Y:S02]  /*0ed0*/  LOP3.LUT R13, R13, 0x1, RZ, 0xc0, !PT ;  /* 0x000000010d0d7812 */ /* 0x000fe400078ec0ff */
[----:B------:R-:W-:Y:S02]  /*0ee0*/  @P6 LOP3.LUT R18, R18, 0x1, RZ, 0xc0, !PT ;  /* 0x0000000112126812 */ /* 0x000fe400078ec0ff */
[----:B------:R-:W-:Y:S02]  /*0ef0*/  IADD3 R23, PT, PT, R13, R24, R16 ;  /* 0x000000180d177210 */ /* 0x000fe40007ffe010 */
[----:B------:R-:W-:Y:S02]  /*0f00*/  @!P3 IADD3 R24, PT, PT, R17, R22, R25 ;  /* 0x000000161118b210 */ /* 0x000fe40007ffe019 */
[----:B------:R-:W-:-:S02]  /*0f10*/  @!P3 SHF.R.U32.HI R17, RZ, 0x6, R6 ;  /* 0x00000006ff11b819 */ /* 0x000fc40000011606 */
[--C-:B------:R-:W-:Y:S02]  /*0f20*/  @!P3 SHF.R.U32.HI R16, RZ, 0x7, R6.reuse ;  /* 0x00000007ff10b819 */ /* 0x100fe40000011606 */
[----:B------:R-:W-:Y:S02]  /*0f30*/  @!P3 SHF.R.U32.HI R25, RZ, 0x7, R6 ;  /* 0x00000007ff19b819 */ /* 0x000fe40000011606 */
[----:B------:R-:W-:Y:S02]  /*0f40*/  @!P3 LOP3.LUT R26, R17, 0x1, RZ, 0xc0, !PT ;  /* 0x00000001111ab812 */ /* 0x000fe400078ec0ff */
[----:B------:R-:W-:Y:S02]  /*0f50*/  @!P3 LOP3.LUT R17, R16, 0x1, RZ, 0xc0, !PT ;  /* 0x000000011011b812 */ /* 0x000fe400078ec0ff */
[----:B------:R-:W-:-:S03]  /*0f60*/  @!P3 LOP3.LUT R25, R25, 0x1, RZ, 0xc0, !PT ;  /* 0x000000011919b812 */ /* 0x000fc600078ec0ff */
[----:B------:R-:W-:Y:S01]  /*0f70*/  @!P3 IMAD.IADD R22, R17, 0x1, R24 ;  /* 0x000000011116b824 */ /* 0x000fe200078e0218 */
[----:B------:R-:W-:Y:S02]  /*0f80*/  @!P3 IADD3 R16, PT, PT, R26, R23, R25 ;  /* 0x000000171a10b210 */ /* 0x000fe40007ffe019 */
[--C-:B------:R-:W-:Y:S02]  /*0f90*/  @P2 SHF.R.U32.HI R24, RZ, 0x7, R4.reuse ;  /* 0x00000007ff182819 */ /* 0x100fe40000011604 */
[--C-:B------:R-:W-:Y:S02]  /*0fa0*/  @P2 SHF.R.U32.HI R25, RZ, 0x8, R4.reuse ;  /* 0x00000008ff192819 */ /* 0x100fe40000011604 */
[----:B------:R-:W-:Y:S02]  /*0fb0*/  @P2 SHF.R.U32.HI R17, RZ, 0x9, R4 ;  /* 0x00000009ff112819 */ /* 0x000fe40000011604 */
[----:B------:R-:W-:Y:S01]  /*0fc0*/  @P2 LOP3.LUT R26, R24, 0x1, RZ, 0xc0, !PT ;  /* 0x00000001181a2812 */ /* 0x000fe200078ec0ff */
[----:B------:R-:W-:Y:S01]  /*0fd0*/  IMAD.MOV.U32 R24, RZ, RZ, RZ ;  /* 0x000000ffff187224 */ /* 0x000fe200078e00ff */
[----:B------:R-:W-:-:S02]  /*0fe0*/  @P2 LOP3.LUT R25, R25, 0x1, RZ, 0xc0, !PT ;  /* 0x0000000119192812 */ /* 0x000fc400078ec0ff */
[----:B------:R-:W-:-:S04]  /*0ff0*/  @P2 LOP3.LUT R17, R17, 0x1, RZ, 0xc0, !PT ;  /* 0x0000000111112812 */ /* 0x000fc800078ec0ff */
[----:B------:R-:W-:Y:S02]  /*1000*/  @P2 IADD3 R24, PT, PT, R17, R25, R26 ;  /* 0x0000001911182210 */ /* 0x000fe40007ffe01a */
[----:B------:R-:W-:Y:S02]  /*1010*/  @P5 SHF.R.U64 R17, R2, 0x1, R3 ;  /* 0x0000000102115819 */ /* 0x000fe40000001203 */
[----:B------:R-:W-:Y:S02]  /*1020*/  SHF.R.U32.HI R25, RZ, 0x9, R2 ;  /* 0x00000009ff197819 */ /* 0x000fe40000011602 */
[----:B------:R-:W-:Y:S02]  /*1030*/  @P5 LOP3.LUT R17, R17, 0x1, RZ, 0xc0, !PT ;  /* 0x0000000111115812 */ /* 0x000fe400078ec0ff */
[----:B------:R-:W-:Y:S02]  /*1040*/  LOP3.LUT R25, R25, 0x1, RZ, 0xc0, !PT ;  /* 0x0000000119197812 */ /* 0x000fe400078ec0ff */
[----:B------:R-:W-:Y:S01]  /*1050*/  @P5 ISETP.NE.U32.AND P0, PT, R17, 0x1, PT ;  /* 0x000000011100580c */ /* 0x000fe20003f05070 */
[----:B------:R-:W-:Y:S01]  /*1060*/  IMAD.MOV.U32 R17, RZ, RZ, 0x2 ;  /* 0x00000002ff117424 */ /* 0x000fe200078e00ff */
[----:B------:R-:W-:-:S02]  /*1070*/  IADD3 R24, PT, PT, R25, R20, R24 ;  /* 0x0000001419187210 */ /* 0x000fc40007ffe018 */
[----:B------:R-:W-:Y:S02]  /*1080*/  @P5 ISETP.NE.U32.AND.EX P0, PT, RZ, RZ, PT, P0 ;  /* 0x000000ffff00520c */ /* 0x000fe40003f05100 */
[--C-:B------:R-:W-:Y:S02]  /*1090*/  @!P3 SHF.R.U32.HI R20, RZ, 0x7, R6.reuse ;  /* 0x00000007ff14b819 */ /* 0x100fe40000011606 */
[----:B------:R-:W-:Y:S02]  /*10a0*/  @P5 SEL R17, R21, RZ, !P0 ;  /* 0x000000ff15115207 */ /* 0x000fe40004000000 */
[----:B------:R-:W-:Y:S02]  /*10b0*/  @P6 ISETP.NE.U32.AND P0, PT, R18, 0x1, PT ;  /* 0x000000011200680c */ /* 0x000fe40003f05070 */
[----:B------:R-:W-:Y:S02]  /*10c0*/  ISETP.NE.AND P5, PT, R12, 0x3, PT ;  /* 0x000000030c00780c */ /* 0x000fe40003fa5270 */
[----:B------:R-:W-:-:S02]  /*10d0*/  @!P3 SHF.R.U32.HI R18, RZ, 0x8, R6 ;  /* 0x00000008ff12b819 */ /* 0x000fc40000011606 */
[----:B------:R-:W-:Y:S02]  /*10e0*/  @P6 ISETP.NE.U32.AND.EX P0, PT, RZ, RZ, PT, P0 ;  /* 0x000000ffff00620c */ /* 0x000fe40003f05100 */
[----:B------:R-:W-:Y:S02]  /*10f0*/  @!P3 LOP3.LUT R21, R18, 0x1, RZ, 0xc0, !PT ;  /* 0x000000011215b812 */ /* 0x000fe400078ec0ff */
[----:B------:R-:W-:Y:S02]  /*1100*/  @P6 SEL R18, RZ, 0x4, P1 ;  /* 0x00000004ff126807 */ /* 0x000fe40000800000 */
[----:B------:R-:W-:Y:S01]  /*1110*/  ISETP.NE.AND P1, PT, R19, 0x3, PT ;  /* 0x000000031300780c */ /* 0x000fe20003f25270 */
[----:B------:R-:W-:Y:S01]  /*1120*/  @!P3 IMAD.IADD R23, R21, 0x1, R16 ;  /* 0x000000011517b824 */ /* 0x000fe200078e0210 */
[----:B------:R-:W-:Y:S01]  /*1130*/  @!P3 SHF.R.U32.HI R26, RZ, 0x8, R6 ;  /* 0x00000008ff1ab819 */ /* 0x000fe20000011606 */
[----:B------:R-:W-:Y:S01]  /*1140*/  IMAD.MOV.U32 R16, RZ, RZ, 0x4 ;  /* 0x00000004ff107424 */ /* 0x000fe200078e00ff */
[----:B------:R-:W-:-:S02]  /*1150*/  @P6 SEL R16, R18, RZ, !P0 ;  /* 0x000000ff12106207 */ /* 0x000fc40004000000 */
[--C-:B------:R-:W-:Y:S02]  /*1160*/  @P5 SHF.R.U64 R18, R2, 0x3, R3.reuse ;  /* 0x0000000302125819 */ /* 0x100fe40000001203 */
[----:B------:R-:W-:Y:S02]  /*1170*/  @P5 ISETP.NE.AND P6, PT, R12, 0x2, PT ;  /* 0x000000020c00580c */ /* 0x000fe40003fc5270 */
[----:B------:R-:W-:Y:S02]  /*1180*/  @P5 LOP3.LUT R18, R18, 0x1, RZ, 0xc0, !PT ;  /* 0x0000000112125812 */ /* 0x000fe400078ec0ff */
[----:B------:R-:W-:Y:S02]  /*1190*/  @P5 SEL R21, RZ, 0x8, P6 ;  /* 0x00000008ff155807 */ /* 0x000fe40003000000 */
[----:B------:R-:W-:Y:S01]  /*11a0*/  @P5 ISETP.NE.U32.AND P0, PT, R18, 0x1, PT ;  /* 0x000000011200580c */ /* 0x000fe20003f05070 */
[----:B------:R-:W-:Y:S01]  /*11b0*/  IMAD.MOV.U32 R18, RZ, RZ, 0x8 ;  /* 0x00000008ff127424 */ /* 0x000fe200078e00ff */
[----:B------:R-:W-:-:S02]  /*11c0*/  @P1 SHF.R.U64 R12, R2, 0x4, R3 ;  /* 0x00000004020c1819 */ /* 0x000fc40000001203 */
[----:B------:R-:W-:Y:S02]  /*11d0*/  @P5 ISETP.NE.U32.AND.EX P0, PT, RZ, RZ, PT, P0 ;  /* 0x000000ffff00520c */ /* 0x000fe40003f05100 */
[----:B------:R-:W-:Y:S02]  /*11e0*/  @P1 LOP3.LUT R12, R12, 0x1, RZ, 0xc0, !PT ;  /* 0x000000010c0c1812 */ /* 0x000fe400078ec0ff */
[----:B------:R-:W-:Y:S02]  /*11f0*/  @P5 SEL R18, R21, RZ, !P0 ;  /* 0x000000ff15125207 */ /* 0x000fe40004000000 */
[----:B------:R-:W-:Y:S02]  /*1200*/  ISETP.NE.AND P5, PT, R11, 0x3, PT ;  /* 0x000000030b00780c */ /* 0x000fe40003fa5270 */
[----:B------:R-:W-:Y:S01]  /*1210*/  @P1 ISETP.NE.AND P6, PT, R19, 0x2, PT ;  /* 0x000000021300180c */ /* 0x000fe20003fc5270 */
[----:B------:R-:W-:Y:S01]  /*1220*/  IMAD.MOV.U32 R19, RZ, RZ, 0x10 ;  /* 0x00000010ff137424 */ /* 0x000fe200078e00ff */
[----:B------:R-:W-:-:S02]  /*1230*/  @P1 ISETP.NE.U32.AND P0, PT, R12, 0x1, PT ;  /* 0x000000010c00180c */ /* 0x000fc40003f05070 */
[----:B------:R-:W-:Y:S02]  /*1240*/  @P1 SEL R12, RZ, 0x10, P6 ;  /* 0x00000010ff0c1807 */ /* 0x000fe40003000000 */
[----:B------:R-:W-:Y:S02]  /*1250*/  @P1 ISETP.NE.U32.AND.EX P0, PT, RZ, RZ, PT, P0 ;  /* 0x000000ffff00120c */ /* 0x000fe40003f05100 */
[----:B------:R-:W-:Y:S02]  /*1260*/  @!P3 LOP3.LUT R21, R20, 0x1, RZ, 0xc0, !PT ;  /* 0x000000011415b812 */ /* 0x000fe400078ec0ff */
[----:B------:R-:W-:Y:S02]  /*1270*/  @P1 SEL R19, R12, RZ, !P0 ;  /* 0x000000ff0c131207 */ /* 0x000fe40004000000 */
[----:B------:R-:W-:Y:S02]  /*1280*/  ISETP.NE.AND P0, PT, R22, 0x3, PT ;  /* 0x000000031600780c */ /* 0x000fe40003f05270 */
[----:B------:R-:W-:-:S02]  /*1290*/  @P5 SHF.R.U64 R20, R2, 0x5, R3 ;  /* 0x0000000502145819 */ /* 0x000fc40000001203 */
[----:B------:R-:W-:Y:S02]  /*12a0*/  @!P3 LOP3.LUT R26, R26, 0x1, RZ, 0xc0, !PT ;  /* 0x000000011a1ab812 */ /* 0x000fe400078ec0ff */
[----:B------:R-:W-:Y:S02]  /*12b0*/  @!P3 SHF.R.U32.HI R12, RZ, 0x9, R6 ;  /* 0x00000009ff0cb819 */ /* 0x000fe40000011606 */
[----:B------:R-:W-:Y:S02]  /*12c0*/  @P5 LOP3.LUT R20, R20, 0x1, RZ, 0xc0, !PT ;  /* 0x0000000114145812 */ /* 0x000fe400078ec0ff */
[----:B------:R-:W-:Y:S02]  /*12d0*/  @!P3 IADD3 R21, PT, PT, R21, R24, R26 ;  /* 0x000000181515b210 */ /* 0x000fe40007ffe01a */
[----:B------:R-:W-:Y:S02]  /*12e0*/  @!P3 LOP3.LUT R12, R12, 0x1, RZ, 0xc0, !PT ;  /* 0x000000010c0cb812 */ /* 0x000fe400078ec0ff */
[----:B------:R-:W-:-:S02]  /*12f0*/  @P5 ISETP.NE.AND P1, PT, R11, 0x2, PT ;  /* 0x000000020b00580c */ /* 0x000fc40003f25270 */
[----:B------:R-:W-:Y:S01]  /*1300*/  @P5 ISETP.NE.U32.AND P6, PT, R20, 0x1, PT ;  /* 0x000000011400580c */ /* 0x000fe20003fc5070 */
[----:B------:R-:W-:Y:S01]  /*1310*/  @!P3 IMAD.IADD R24, R12, 0x1, R21 ;  /* 0x000000010c18b824 */ /* 0x000fe200078e0215 */
[----:B------:R-:W-:Y:S01]  /*1320*/  @P5 SEL R12, RZ, 0x20, P1 ;  /* 0x00000020ff0c5807 */ /* 0x000fe20000800000 */
[----:B------:R-:W-:Y:S01]  /*1330*/  IMAD.MOV.U32 R20, RZ, RZ, 0x20 ;  /* 0x00000020ff147424 */ /* 0x000fe200078e00ff */
[----:B------:R-:W-:Y:S01]  /*1340*/  @P5 ISETP.NE.U32.AND.EX P6, PT, RZ, RZ, PT, P6 ;  /* 0x000000ffff00520c */ /* 0x000fe20003fc5160 */
[----:B------:R-:W-:Y:S01]  /*1350*/  IMAD.MOV.U32 R21, RZ, RZ, 0x40 ;  /* 0x00000040ff157424 */ /* 0x000fe200078e00ff */
[----:B------:R-:W-:Y:S02]  /*1360*/  @P0 SHF.R.U64 R11, R2, 0x6, R3 ;  /* 0x00000006020b0819 */ /* 0x000fe40000001203 */
[----:B------:R-:W-:Y:S02]  /*1370*/  @P0 ISETP.NE.AND P1, PT, R22, 0x2, PT ;  /* 0x000000021600080c */ /* 0x000fe40003f25270 */
[----:B------:R-:W-:-:S02]  /*1380*/  @P5 SEL R20, R12, RZ, !P6 ;  /* 0x000000ff0c145207 */ /* 0x000fc40007000000 */
[----:B------:R-:W-:Y:S02]  /*1390*/  ISETP.NE.AND P5, PT, R23, 0x3, PT ;  /* 0x000000031700780c */ /* 0x000fe40003fa5270 */
[----:B------:R-:W-:Y:S02]  /*13a0*/  @P0 LOP3.LUT R11, R11, 0x1, RZ, 0xc0, !PT ;  /* 0x000000010b0b0812 */ /* 0x000fe400078ec0ff */
[----:B------:R-:W-:Y:S02]  /*13b0*/  ISETP.NE.AND P6, PT, R24, 0x3, PT ;  /* 0x000000031800780c */ /* 0x000fe40003fc5270 */
[----:B------:R-:W-:Y:S02]  /*13c0*/  @P0 SEL R12, RZ, 0x40, P1 ;  /* 0x00000040ff0c0807 */ /* 0x000fe40000800000 */
[----:B------:R-:W-:Y:S02]  /*13d0*/  @P0 ISETP.NE.U32.AND P1, PT, R11, 0x1, PT ;  /* 0x000000010b00080c */ /* 0x000fe40003f25070 */
[----:B------:R-:W-:-:S02]  /*13e0*/  @P2 SHF.R.U32.HI R26, RZ, 0x9, R4 ;  /* 0x00000009ff1a2819 */ /* 0x000fc40000011604 */
[----:B------:R-:W-:Y:S02]  /*13f0*/  @P0 ISETP.NE.U32.AND.EX P1, PT, RZ, RZ, PT, P1 ;  /* 0x000000ffff00020c */ /* 0x000fe40003f25110 */
[----:B------:R-:W-:Y:S02]  /*1400*/  @P2 LOP3.LUT R26, R26, 0x1, RZ, 0xc0, !PT ;  /* 0x000000011a1a2812 */ /* 0x000fe400078ec0ff */
[----:B------:R-:W-:Y:S02]  /*1410*/  @P0 SEL R21, R12, RZ, !P1 ;  /* 0x000000ff0c150207 */ /* 0x000fe40004800000 */
[C-C-:B------:R-:W-:Y:S02]  /*1420*/  @P5 SHF.R.U64 R12, R2.reuse, 0x7, R3.reuse ;  /* 0x00000007020c5819 */ /* 0x140fe40000001203 */
[----:B------:R-:W-:Y:S02]  /*1430*/  @P6 SHF.R.U64 R11, R2, 0x8, R3 ;  /* 0x00000008020b6819 */ /* 0x000fe40000001203 */
[----:B------:R-:W-:-:S02]  /*1440*/  @P5 ISETP.NE.AND P1, PT, R23, 0x2, PT ;  /* 0x000000021700580c */ /* 0x000fc40003f25270 */
[----:B------:R-:W-:Y:S02]  /*1450*/  @P5 LOP3.LUT R12, R12, 0x1, RZ, 0xc0, !PT ;  /* 0x000000010c0c5812 */ /* 0x000fe400078ec0ff */
[----:B------:R-:W-:Y:S02]  /*1460*/  @P6 ISETP.NE.AND P0, PT, R24, 0x2, PT ;  /* 0x000000021800680c */ /* 0x000fe40003f05270 */
[----:B------:R-:W-:Y:S02]  /*1470*/  @P6 LOP3.LUT R11, R11, 0x1, RZ, 0xc0, !PT ;  /* 0x000000010b0b6812 */ /* 0x000fe400078ec0ff */
[----:B------:R-:W-:Y:S02]  /*1480*/  @P5 SEL R23, RZ, 0x80, P1 ;  /* 0x00000080ff175807 */ /* 0x000fe40000800000 */
[----:B------:R-:W-:Y:S01]  /*1490*/  @P5 ISETP.NE.U32.AND P1, PT, R12, 0x1, PT ;  /* 0x000000010c00580c */ /* 0x000fe20003f25070 */
[----:B------:R-:W-:Y:S01]  /*14a0*/  IMAD.MOV.U32 R12, RZ, RZ, 0x80 ;  /* 0x00000080ff0c7424 */ /* 0x000fe200078e00ff */
[----:B------:R-:W-:-:S02]  /*14b0*/  @P6 SEL R22, RZ, 0x100, P0 ;  /* 0x00000100ff166807 */ /* 0x000fc40000000000 */
[----:B------:R-:W-:Y:S01]  /*14c0*/  @P6 ISETP.NE.U32.AND P0, PT, R11, 0x1, PT ;  /* 0x000000010b00680c */ /* 0x000fe20003f05070 */
[----:B------:R-:W-:Y:S01]  /*14d0*/  IMAD.MOV.U32 R11, RZ, RZ, 0x100 ;  /* 0x00000100ff0b7424 */ /* 0x000fe200078e00ff */
[----:B------:R-:W-:Y:S02]  /*14e0*/  @P5 ISETP.NE.U32.AND.EX P1, PT, RZ, RZ, PT, P1 ;  /* 0x000000ffff00520c */ /* 0x000fe40003f25110 */
[----:B------:R-:W-:Y:S02]  /*14f0*/  @P6 ISETP.NE.U32.AND.EX P0, PT, RZ, RZ, PT, P0 ;  /* 0x000000ffff00620c */ /* 0x000fe40003f05100 */
[----:B------:R-:W-:Y:S02]  /*1500*/  @P5 SEL R12, R23, RZ, !P1 ;  /* 0x000000ff170c5207 */ /* 0x000fe40004800000 */
[----:B------:R-:W-:Y:S02]  /*1510*/  @P6 SEL R11, R22, RZ, !P0 ;  /* 0x000000ff160b6207 */ /* 0x000fe40004000000 */
[----:B------:R-:W-:-:S02]  /*1520*/  @P2 SHF.R.U32.HI R23, RZ, 0x8, R4 ;  /* 0x00000008ff172819 */ /* 0x000fc40000011604 */
[----:B------:R-:W-:Y:S02]  /*1530*/  @P2 SHF.R.U32.HI R22, RZ, 0xa, R4 ;  /* 0x0000000aff162819 */ /* 0x000fe40000011604 */
[----:B------:R-:W-:Y:S02]  /*1540*/  @P2 LOP3.LUT R24, R23, 0x1, RZ, 0xc0, !PT ;  /* 0x0000000117182812 */ /* 0x000fe400078ec0ff */
[----:B------:R-:W-:Y:S01]  /*1550*/  @P2 LOP3.LUT R23, R22, 0x1, RZ, 0xc0, !PT ;  /* 0x0000000116172812 */ /* 0x000fe200078ec0ff */
[----:B------:R-:W-:Y:S01]  /*1560*/  IMAD.MOV.U32 R22, RZ, RZ, RZ ;  /* 0x000000ffff167224 */ /* 0x000fe200078e00ff */
[----:B------:R-:W-:Y:S02]  /*1570*/  ISETP.NE.AND P5, PT, R10, 0x3, PT ;  /* 0x000000030a00780c */ /* 0x000fe40003fa5270 */
[----:B------:R-:W-:Y:S02]  /*1580*/  @P2 IADD3 R22, PT, PT, R23, R26, R24 ;  /* 0x0000001a17162210 */ /* 0x000fe40007ffe018 */
[----:B------:R-:W-:-:S02]  /*1590*/  SHF.R.U32.HI R24, RZ, 0xa, R2 ;  /* 0x0000000aff187819 */ /* 0x000fc40000011602 */
[----:B------:R-:W-:Y:S02]  /*15a0*/  @!P3 SHF.R.U32.HI R23, RZ, 0x9, R6 ;  /* 0x00000009ff17b819 */ /* 0x000fe40000011606 */
[----:B------:R-:W-:Y:S02]  /*15b0*/  LOP3.LUT R24, R24, 0x1, RZ, 0xc0, !PT ;  /* 0x0000000118187812 */ /* 0x000fe400078ec0ff */
[----:B------:R-:W-:Y:S02]  /*15c0*/  @!P3 LOP3.LUT R23, R23, 0x1, RZ, 0xc0, !PT ;  /* 0x000000011717b812 */ /* 0x000fe400078ec0ff */
[----:B------:R-:W-:Y:S02]  /*15d0*/  IADD3 R13, PT, PT, R24, R13, R22 ;  /* 0x0000000d180d7210 */ /* 0x000fe40007ffe016 */
[----:B------:R-:W-:Y:S02]  /*15e0*/  @!P3 SHF.R.U32.HI R22, RZ, 0x8, R6 ;  /* 0x00000008ff16b819 */ /* 0x000fe40000011606 */
[----:B------:R-:W-:-:S02]  /*15f0*/  @P2 SHF.R.U32.HI R26, RZ, 0xa, R4 ;  /* 0x0000000aff1a2819 */ /* 0x000fc40000011604 */
[----:B------:R-:W-:Y:S02]  /*1600*/  @!P3 LOP3.LUT R22, R22, 0x1, RZ, 0xc0, !PT ;  /* 0x000000011616b812 */ /* 0x000fe400078ec0ff */
[----:B------:R-:W-:Y:S02]  /*1610*/  @P2 LOP3.LUT R26, R26, 0x1, RZ, 0xc0, !PT ;  /* 0x000000011a1a2812 */ /* 0x000fe400078ec0ff */
[----:B------:R-:W-:Y:S02]  /*1620*/  @!P3 IADD3 R23, PT, PT, R22, R13, R23 ;  /* 0x0000000d1617b210 */ /* 0x000fe40007ffe017 */
[----:B------:R-:W-:-:S04]  /*1630*/  @!P3 SHF.R.U32.HI R22, RZ, 0xa, R6 ;  /* 0x0000000aff16b819 */ /* 0x000fc80000011606 */
[----:B------:R-:W-:-:S05]  /*1640*/  @!P3 LOP3.LUT R22, R22, 0x1, RZ, 0xc0, !PT ;  /* 0x000000011616b812 */ /* 0x000fca00078ec0ff */
[----:B------:R-:W-:-:S05]  /*1650*/  @!P3 IMAD.IADD R13, R22, 0x1, R23 ;  /* 0x00000001160db824 */ /* 0x000fca00078e0217 */
[----:B------:R-:W-:-:S13]  /*1660*/  ISETP.NE.AND P6, PT, R13, 0x3, PT ;  /* 0x000000030d00780c */ /* 0x000fda0003fc5270 */
[----:B------:R-:W-:Y:S02]  /*1670*/  @P6 SHF.R.U64 R22, R2, 0x9, R3 ;  /* 0x0000000902166819 */ /* 0x000fe40000001203 */
[----:B------:R-:W-:Y:S01]  /*1680*/  @P6 ISETP.NE.AND P0, PT, R13, 0x2, PT ;  /* 0x000000020d00680c */ /* 0x000fe20003f05270 */
[----:B------:R-:W-:Y:S01]  /*1690*/  IMAD.MOV.U32 R13, RZ, RZ, 0x200 ;  /* 0x00000200ff0d7424 */ /* 0x000fe200078e00ff */
[----:B------:R-:W-:-:S04]  /*16a0*/  @P6 LOP3.LUT R22, R22, 0x1, RZ, 0xc0, !PT ;  /* 0x0000000116166812 */ /* 0x000fc800078ec0ff */
[----:B------:R-:W-:Y:S02]  /*16b0*/  @P6 ISETP.NE.U32.AND P1, PT, R22, 0x1, PT ;  /* 0x000000011600680c */ /* 0x000fe40003f25070 */
[----:B------:R-:W-:Y:S02]  /*16c0*/  @P6 SEL R22, RZ, 0x200, P0 ;  /* 0x00000200ff166807 */ /* 0x000fe40000000000 */
[----:B------:R-:W-:Y:S02]  /*16d0*/  @P6 ISETP.NE.U32.AND.EX P1, PT, RZ, RZ, PT, P1 ;  /* 0x000000ffff00620c */ /* 0x000fe40003f25110 */
[----:B------:R-:W-:Y:S02]  /*16e0*/  @P5 ISETP.NE.AND P0, PT, R10, 0x2, PT ;  /* 0x000000020a00580c */ /* 0x000fe40003f05270 */
[----:B------:R-:W-:Y:S02]  /*16f0*/  @P6 SEL R13, R22, RZ, !P1 ;  /* 0x000000ff160d6207 */ /* 0x000fe40004800000 */
[----:B------:R-:W-:-:S02]  /*1700*/  @P2 SHF.R.U32.HI R22, RZ, 0x9, R4 ;  /* 0x00000009ff162819 */ /* 0x000fc40000011604 */
[----:B------:R-:W-:Y:S02]  /*1710*/  @P2 SHF.R.U32.HI R10, RZ, 0xb, R4 ;  /* 0x0000000bff0a2819 */ /* 0x000fe40000011604 */
[----:B------:R-:W-:Y:S02]  /*1720*/  @P2 LOP3.LUT R23, R22, 0x1, RZ, 0xc0, !PT ;  /* 0x0000000116172812 */ /* 0x000fe400078ec0ff */
[----:B------:R-:W-:Y:S01]  /*1730*/  @P2 LOP3.LUT R22, R10, 0x1, RZ, 0xc0, !PT ;  /* 0x000000010a162812 */ /* 0x000fe200078ec0ff */
[----:B------:R-:W-:Y:S01]  /*1740*/  IMAD.MOV.U32 R10, RZ, RZ, RZ ;  /* 0x000000ffff0a7224 */ /* 0x000fe200078e00ff */
[----:B------:R-:W-:Y:S02]  /*1750*/  @P5 ISETP.EQ.U32.AND P1, PT, R15, 0x1, PT ;  /* 0x000000010f00580c */ /* 0x000fe40003f22070 */
[----:B------:R-:W-:Y:S01]  /*1760*/  @P2 IADD3 R10, PT, PT, R22, R26, R23 ;  /* 0x0000001a160a2210 */ /* 0x000fe20007ffe017 */
[----:B------:R-:W-:Y:S01]  /*1770*/  IMAD.MOV.U32 R26, RZ, RZ, 0x1 ;  /* 0x00000001ff1a7424 */ /* 0x000fe200078e00ff */
[----:B------:R-:W-:-:S02]  /*1780*/  SHF.R.U32.HI R22, RZ, 0xb, R2 ;  /* 0x0000000bff167819 */ /* 0x000fc40000011602 */
[----:B------:R-:W-:Y:S02]  /*1790*/  @!P3 SHF.R.U32.HI R23, RZ, 0xa, R6 ;  /* 0x0000000aff17b819 */ /* 0x000fe40000011606 */
[----:B------:R-:W-:Y:S02]  /*17a0*/  LOP3.LUT R22, R22, 0x1, RZ, 0xc0, !PT ;  /* 0x0000000116167812 */ /* 0x000fe400078ec0ff */
[----:B------:R-:W-:Y:S02]  /*17b0*/  @!P3 LOP3.LUT R23, R23, 0x1, RZ, 0xc0, !PT ;  /* 0x000000011717b812 */ /* 0x000fe400078ec0ff */
[----:B------:R-:W-:Y:S02]  /*17c0*/  IADD3 R25, PT, PT, R22, R25, R10 ;  /* 0x0000001916197210 */ /* 0x000fe40007ffe00a */
[----:B------:R-:W-:Y:S02]  /*17d0*/  @!P3 SHF.R.U32.HI R10, RZ, 0x9, R6 ;  /* 0x00000009ff0ab819 */ /* 0x000fe40000011606 */
[----:B------:R-:W-:-:S02]  /*17e0*/  @P5 ISETP.EQ.U32.AND.EX P0, PT, RZ, RZ, !P0, P1 ;  /* 0x000000ffff00520c */ /* 0x000fc40004702110 */
[----:B------:R-:W-:Y:S02]  /*17f0*/  @!P3 LOP3.LUT R10, R10, 0x1, RZ, 0xc0, !PT ;  /* 0x000000010a0ab812 */ /* 0x000fe400078ec0ff */
[----:B------:R-:W-:Y:S02]  /*1800*/  @P5 SEL R26, RZ, 0x1, !P0 ;  /* 0x00000001ff1a5807 */ /* 0x000fe40004000000 */
[----:B------:R-:W-:Y:S02]  /*1810*/  @!P3 IADD3 R23, PT, PT, R10, R25, R23 ;  /* 0x000000190a17b210 */ /* 0x000fe40007ffe017 */
[----:B------:R-:W-:Y:S02]  /*1820*/  @!P3 SHF.R.U32.HI R10, RZ, 0xb, R6 ;  /* 0x0000000bff0ab819 */ /* 0x000fe40000011606 */
[----:B------:R-:W-:Y:S02]  /*1830*/  LOP3.LUT R17, R17, R26, RZ, 0xfc, !PT ;  /* 0x0000001a11117212 */ /* 0x000fe400078efcff */
[----:B------:R-:W-:-:S02]  /*1840*/  @!P3 LOP3.LUT R10, R10, 0x1, RZ, 0xc0, !PT ;  /* 0x000000010a0ab812 */ /* 0x000fc400078ec0ff */
[----:B------:R-:W-:Y:S02]  /*1850*/  LOP3.LUT R27, R16, R17, RZ, 0xfc, !PT ;  /* 0x00000011101b7212 */ /* 0x000fe400078efcff */
[--C-:B------:R-:W-:Y:S01]  /*1860*/  @P2 SHF.R.U32.HI R17, RZ, 0xb, R4.reuse ;  /* 0x0000000bff112819 */ /* 0x100fe20000011604 */
[----:B------:R-:W-:Y:S01]  /*1870*/  @!P3 IMAD.IADD R25, R10, 0x1, R23 ;  /* 0x000000010a19b824 */ /* 0x000fe200078e0217 */
[----:B------:R-:W-:Y:S01]  /*1880*/  @P2 SHF.R.U32.HI R23, RZ, 0xa, R4 ;  /* 0x0000000aff172819 */ /* 0x000fe20000011604 */
[----:B------:R-:W-:Y:S01]  /*1890*/  IMAD.MOV.U32 R10, RZ, RZ, RZ ;  /* 0x000000ffff0a7224 */ /* 0x000fe200078e00ff */
[----:B--2---:R-:W-:Y:S01]  /*18a0*/  @!P4 LOP3.LUT R10, R14, 0x1, RZ, 0xc0, !PT ;  /* 0x000000010e0ac812 */ /* 0x004fe200078ec0ff */
[----:B------:R-:W-:Y:S01]  /*18b0*/  IMAD.MOV.U32 R14, RZ, RZ, 0x400 ;  /* 0x00000400ff0e7424 */ /* 0x000fe200078e00ff */
[----:B------:R-:W-:Y:S02]  /*18c0*/  ISETP.NE.AND P6, PT, R25, 0x3, PT ;  /* 0x000000031900780c */ /* 0x000fe40003fc5270 */
[----:B------:R-:W-:-:S02]  /*18d0*/  @P2 LOP3.LUT R26, R23, 0x1, RZ, 0xc0, !PT ;  /* 0x00000001171a2812 */ /* 0x000fc400078ec0ff */
[----:B------:R-:W-:-:S09]  /*18e0*/  @P2 SHF.R.U32.HI R16, RZ, 0xd, R4 ;  /* 0x0000000dff102819 */ /* 0x000fd20000011604 */
[----:B------:R-:W-:Y:S02]  /*18f0*/  @P6 SHF.R.U64 R15, R2, 0xa, R3 ;  /* 0x0000000a020f6819 */ /* 0x000fe40000001203 */
[----:B------:R-:W-:Y:S02]  /*1900*/  @P6 ISETP.NE.AND P4, PT, R25, 0x2, PT ;  /* 0x000000021900680c */ /* 0x000fe40003f85270 */
[----:B------:R-:W-:Y:S02]  /*1910*/  @P6 LOP3.LUT R15, R15, 0x1, RZ, 0xc0, !PT ;  /* 0x000000010f0f6812 */ /* 0x000fe400078ec0ff */
[----:B------:R-:W-:Y:S02]  /*1920*/  @P2 SHF.R.U32.HI R25, RZ, 0xb, R4 ;  /* 0x0000000bff192819 */ /* 0x000fe40000011604 */
[----:B------:R-:W-:Y:S02]  /*1930*/  @P6 ISETP.NE.U32.AND P1, PT, R15, 0x1, PT ;  /* 0x000000010f00680c */ /* 0x000fe40003f25070 */
[----:B------:R-:W-:-:S02]  /*1940*/  @P6 SEL R15, RZ, 0x400, P4 ;  /* 0x00000400ff0f6807 */ /* 0x000fc40002000000 */
[----:B------:R-:W-:Y:S02]  /*1950*/  @P6 ISETP.NE.U32.AND.EX P1, PT, RZ, RZ, PT, P1 ;  /* 0x000000ffff00620c */ /* 0x000fe40003f25110 */
[----:B------:R-:W-:Y:S02]  /*1960*/  @P2 LOP3.LUT R25, R25, 0x1, RZ, 0xc0, !PT ;  /* 0x0000000119192812 */ /* 0x000fe400078ec0ff */
[----:B------:R-:W-:Y:S02]  /*1970*/  @P6 SEL R14, R15, RZ, !P1 ;  /* 0x000000ff0f0e6207 */ /* 0x000fe40004800000 */
[----:B------:R-:W-:-:S04]  /*1980*/  @P2 SHF.R.U32.HI R15, RZ, 0xc, R4 ;  /* 0x0000000cff0f2819 */ /* 0x000fc80000011604 */
[----:B------:R-:W-:Y:S01]  /*1990*/  @P2 LOP3.LUT R23, R15, 0x1, RZ, 0xc0, !PT ;  /* 0x000000010f172812 */ /* 0x000fe200078ec0ff */
[----:B------:R-:W-:-:S03]  /*19a0*/  IMAD.MOV.U32 R15, RZ, RZ, RZ ;  /* 0x000000ffff0f7224 */ /* 0x000fc600078e00ff */
[----:B------:R-:W-:Y:S02]  /*19b0*/  @P2 IADD3 R15, PT, PT, R23, R25, R26 ;  /* 0x00000019170f2210 */ /* 0x000fe40007ffe01a */
[----:B------:R-:W-:Y:S02]  /*19c0*/  SHF.R.U32.HI R23, RZ, 0xc, R2 ;  /* 0x0000000cff177819 */ /* 0x000fe40000011602 */
[----:B------:R-:W-:Y:S02]  /*19d0*/  @!P3 SHF.R.U32.HI R25, RZ, 0xb, R6 ;  /* 0x0000000bff19b819 */ /* 0x000fe40000011606 */
[----:B------:R-:W-:Y:S02]  /*19e0*/  LOP3.LUT R23, R23, 0x1, RZ, 0xc0, !PT ;  /* 0x0000000117177812 */ /* 0x000fe400078ec0ff */
[----:B------:R-:W-:Y:S02]  /*19f0*/  @!P3 LOP3.LUT R25, R25, 0x1, RZ, 0xc0, !PT ;  /* 0x000000011919b812 */ /* 0x000fe400078ec0ff */
[----:B------:R-:W-:-:S02]  /*1a00*/  IADD3 R24, PT, PT, R23, R24, R15 ;  /* 0x0000001817187210 */ /* 0x000fc40007ffe00f */
[----:B------:R-:W-:-:S04]  /*1a10*/  @!P3 SHF.R.U32.HI R15, RZ, 0xa, R6 ;  /* 0x0000000aff0fb819 */ /* 0x000fc80000011606 */
[----:B------:R-:W-:-:S04]  /*1a20*/  @!P3 LOP3.LUT R15, R15, 0x1, RZ, 0xc0, !PT ;  /* 0x000000010f0fb812 */ /* 0x000fc800078ec0ff */
[----:B------:R-:W-:Y:S02]  /*1a30*/  @!P3 IADD3 R26, PT, PT, R15, R24, R25 ;  /* 0x000000180f1ab210 */ /* 0x000fe40007ffe019 */
[----:B------:R-:W-:Y:S02]  /*1a40*/  @!P3 SHF.R.U32.HI R15, RZ, 0xc, R6 ;  /* 0x0000000cff0fb819 */ /* 0x000fe40000011606 */
[----:B------:R-:W-:Y:S02]  /*1a50*/  @P2 SHF.R.U32.HI R25, RZ, 0xc, R4 ;  /* 0x0000000cff192819 */ /* 0x000fe40000011604 */
[----:B------:R-:W-:Y:S02]  /*1a60*/  @!P3 LOP3.LUT R15, R15, 0x1, RZ, 0xc0, !PT ;  /* 0x000000010f0fb812 */ /* 0x000fe400078ec0ff */
[----:B------:R-:W-:-:S03]  /*1a70*/  @P2 LOP3.LUT R25, R25, 0x1, RZ, 0xc0, !PT ;  /* 0x0000000119192812 */ /* 0x000fc600078ec0ff */
[----:B------:R-:W-:Y:S01]  /*1a80*/  @!P3 IMAD.IADD R24, R15, 0x1, R26 ;  /* 0x000000010f18b824 */ /* 0x000fe200078e021a */
[----:B------:R-:W-:-:S04]  /*1a90*/  @!P3 SHF.R.U32.HI R26, RZ, 0xe, R6 ;  /* 0x0000000eff1ab819 */ /* 0x000fc80000011606 */
[----:B------:R-:W-:Y:S02]  /*1aa0*/  ISETP.NE.AND P1, PT, R24, 0x3, PT ;  /* 0x000000031800780c */ /* 0x000fe40003f25270 */
[----:B------:R-:W-:-:S11]  /*1ab0*/  @!P3 LOP3.LUT R26, R26, 0x1, RZ, 0xc0, !PT ;  /* 0x000000011a1ab812 */ /* 0x000fd600078ec0ff */
[----:B------:R-:W-:Y:S02]  /*1ac0*/  @P1 SHF.R.U64 R15, R2, 0xb, R3 ;  /* 0x0000000b020f1819 */ /* 0x000fe40000001203 */
[----:B------:R-:W-:Y:S02]  /*1ad0*/  @P1 ISETP.NE.AND P4, PT, R24, 0x2, PT ;  /* 0x000000021800180c */ /* 0x000fe40003f85270 */
[----:B------:R-:W-:Y:S02]  /*1ae0*/  @P1 LOP3.LUT R15, R15, 0x1, RZ, 0xc0, !PT ;  /* 0x000000010f0f1812 */ /* 0x000fe400078ec0ff */
[----:B------:R-:W-:Y:S02]  /*1af0*/  @P1 SEL R24, RZ, 0x800, P4 ;  /* 0x00000800ff181807 */ /* 0x000fe40002000000 */
[----:B------:R-:W-:Y:S01]  /*1b00*/  @P1 ISETP.NE.U32.AND P0, PT, R15, 0x1, PT ;  /* 0x000000010f00180c */ /* 0x000fe20003f05070 */
[----:B------:R-:W-:-:S03]  /*1b10*/  IMAD.MOV.U32 R15, RZ, RZ, 0x800 ;  /* 0x00000800ff0f7424 */ /* 0x000fc600078e00ff */
[----:B------:R-:W-:-:S04]  /*1b20*/  @P1 ISETP.NE.U32.AND.EX P0, PT, RZ, RZ, PT, P0 ;  /* 0x000000ffff00120c */ /* 0x000fc80003f05100 */
[----:B------:R-:W-:Y:S02]  /*1b30*/  @P1 SEL R15, R24, RZ, !P0 ;  /* 0x000000ff180f1207 */ /* 0x000fe40004000000 */
[----:B------:R-:W-:Y:S02]  /*1b40*/  @P2 LOP3.LUT R24, R17, 0x1, RZ, 0xc0, !PT ;  /* 0x0000000111182812 */ /* 0x000fe400078ec0ff */
        /* <DEDUP_REMOVED lines=9> */
[----:B------:R-:W-:Y:S02]  /*1be0*/  @!P3 LOP3.LUT R17, R16, 0x1, RZ, 0xc0, !PT ;  /* 0x000000011011b812 */ /* 0x000fe400078ec0ff */
[----:B------:R-:W-:Y:S02]  /*1bf0*/  @!P3 SHF.R.U32.HI R16, RZ, 0xd, R6 ;  /* 0x0000000dff10b819 */ /* 0x000fe40000011606 */
[----:B------:R-:W-:Y:S02]  /*1c00*/  @!P3 IADD3 R17, PT, PT, R17, R22, R24 ;  /* 0x000000161111b210 */ /* 0x000fe40007ffe018 */
[----:B------:R-:W-:Y:S02]  /*1c10*/  @!P3 LOP3.LUT R16, R16, 0x1, RZ, 0xc0, !PT ;  /* 0x000000011010b812 */ /* 0x000fe400078ec0ff */
[----:B------:R-:W-:-:S03]  /*1c20*/  @P2 SHF.R.U32.HI R24, RZ, 0xd, R4 ;  /* 0x0000000dff182819 */ /* 0x000fc60000011604 */
[----:B------:R-:W-:Y:S01]  /*1c30*/  @!P3 IMAD.IADD R22, R16, 0x1, R17 ;  /* 0x000000011016b824 */ /* 0x000fe200078e0211 */
[----:B------:R-:W-:Y:S01]  /*1c40*/  @P2 LOP3.LUT R24, R24, 0x1, RZ, 0xc0, !PT ;  /* 0x0000000118182812 */ /* 0x000fe200078ec0ff */
[----:B------:R-:W-:-:S03]  /*1c50*/  IMAD.MOV.U32 R17, RZ, RZ, 0x1000 ;  /* 0x00001000ff117424 */ /* 0x000fc600078e00ff */
[----:B------:R-:W-:-:S13]  /*1c60*/  ISETP.NE.AND P1, PT, R22, 0x3, PT ;  /* 0x000000031600780c */ /* 0x000fda0003f25270 */
[----:B------:R-:W-:Y:S02]  /*1c70*/  @P1 SHF.R.U64 R16, R2, 0xc, R3 ;  /* 0x0000000c02101819 */ /* 0x000fe40000001203 */
[----:B------:R-:W-:Y:S02]  /*1c80*/  @P1 ISETP.NE.AND P4, PT, R22, 0x2, PT ;  /* 0x000000021600180c */ /* 0x000fe40003f85270 */
[----:B------:R-:W-:Y:S02]  /*1c90*/  @P1 LOP3.LUT R16, R16, 0x1, RZ, 0xc0, !PT ;  /* 0x0000000110101812 */ /* 0x000fe400078ec0ff */
[----:B------:R-:W-:Y:S02]  /*1ca0*/  LOP3.LUT R22, R18, R27, RZ, 0xfc, !PT ;  /* 0x0000001b12167212 */ /* 0x000fe400078efcff */
[----:B------:R-:W-:Y:S02]  /*1cb0*/  @P1 ISETP.NE.U32.AND P0, PT, R16, 0x1, PT ;  /* 0x000000011000180c */ /* 0x000fe40003f05070 */
[----:B------:R-:W-:-:S02]  /*1cc0*/  @P1 SEL R16, RZ, 0x1000, P4 ;  /* 0x00001000ff101807 */ /* 0x000fc40002000000 */
[----:B------:R-:W-:Y:S02]  /*1cd0*/  @P1 ISETP.NE.U32.AND.EX P0, PT, RZ, RZ, PT, P0 ;  /* 0x000000ffff00120c */ /* 0x000fe40003f05100 */
[--C-:B------:R-:W-:Y:S02]  /*1ce0*/  @P2 SHF.R.U32.HI R18, RZ, 0xc, R4.reuse ;  /* 0x0000000cff122819 */ /* 0x100fe40000011604 */
[----:B------:R-:W-:Y:S02]  /*1cf0*/  @P1 SEL R17, R16, RZ, !P0 ;  /* 0x000000ff10111207 */ /* 0x000fe40004000000 */
[----:B------:R-:W-:Y:S02]  /*1d00*/  @P2 SHF.R.U32.HI R16, RZ, 0xe, R4 ;  /* 0x0000000eff102819 */ /* 0x000fe40000011604 */
[----:B------:R-:W-:Y:S01]  /*1d10*/  @P2 LOP3.LUT R27, R18, 0x1, RZ, 0xc0, !PT ;  /* 0x00000001121b2812 */ /* 0x000fe200078ec0ff */
[----:B------:R-:W-:Y:S01]  /*1d20*/  IMAD.MOV.U32 R18, RZ, RZ, RZ ;  /* 0x000000ffff127224 */ /* 0x000fe200078e00ff */
[----:B------:R-:W-:-:S04]  /*1d30*/  @P2 LOP3.LUT R16, R16, 0x1, RZ, 0xc0, !PT ;  /* 0x0000000110102812 */ /* 0x000fc800078ec0ff */
        /* <DEDUP_REMOVED lines=13> */
[----:B------:R-:W-:-:S05]  /*1e10*/  @!P3 IMAD.IADD R23, R18, 0x1, R27 ;  /* 0x000000011217b824 */ /* 0x000fca00078e021b */
[----:B------:R-:W-:-:S13]  /*1e20*/  ISETP.NE.AND P1, PT, R23, 0x3, PT ;  /* 0x000000031700780c */ /* 0x000fda0003f25270 */
        /* <DEDUP_REMOVED lines=8> */
[----:B------:R-:W-:Y:S02]  /*1eb0*/  LOP3.LUT R23, R19, R22, RZ, 0xfc, !PT ;  /* 0x0000001613177212 */ /* 0x000fe400078efcff */
[--C-:B------:R-:W-:Y:S02]  /*1ec0*/  @P2 SHF.R.U32.HI R22, RZ, 0xd, R4.reuse ;  /* 0x0000000dff162819 */ /* 0x100fe40000011604 */
[----:B------:R-:W-:Y:S02]  /*1ed0*/  @P2 SHF.R.U32.HI R19, RZ, 0xf, R4 ;  /* 0x0000000fff132819 */ /* 0x000fe40000011604 */
[----:B------:R-:W-:Y:S02]  /*1ee0*/  @P2 LOP3.LUT R27, R22, 0x1, RZ, 0xc0, !PT ;  /* 0x00000001161b2812 */ /* 0x000fe400078ec0ff */
[----:B------:R-:W-:Y:S01]  /*1ef0*/  @P2 LOP3.LUT R22, R19, 0x1, RZ, 0xc0, !PT ;  /* 0x0000000113162812 */ /* 0x000fe200078ec0ff */
[----:B------:R-:W-:Y:S01]  /*1f00*/  IMAD.MOV.U32 R19, RZ, RZ, RZ ;  /* 0x000000ffff137224 */ /* 0x000fe200078e00ff */
[----:B------:R-:W-:-:S02]  /*1f10*/  LOP3.LUT R20, R20, R23, RZ, 0xfc, !PT ;  /* 0x0000001714147212 */ /* 0x000fc400078efcff */
[----:B------:R-:W-:Y:S02]  /*1f20*/  @P2 IADD3 R19, PT, PT, R22, R24, R27 ;  /* 0x0000001816132210 */ /* 0x000fe40007ffe01b */
[----:B------:R-:W-:Y:S02]  /*1f30*/  SHF.R.U32.HI R24, RZ, 0xf, R2 ;  /* 0x0000000fff187819 */ /* 0x000fe40000011602 */
[----:B------:R-:W-:Y:S02]  /*1f40*/  @P2 SHF.R.U32.HI R23, RZ, 0xe, R4 ;  /* 0x0000000eff172819 */ /* 0x000fe40000011604 */
[----:B------:R-:W-:Y:S02]  /*1f50*/  LOP3.LUT R24, R24, 0x1, RZ, 0xc0, !PT ;  /* 0x0000000118187812 */ /* 0x000fe400078ec0ff */
[----:B------:R-:W-:Y:S02]  /*1f60*/  LOP3.LUT R27, R21, R20, RZ, 0xfc, !PT ;  /* 0x00000014151b7212 */ /* 0x000fe400078efcff */
[----:B------:R-:W-:-:S02]  /*1f70*/  IADD3 R25, PT, PT, R24, R25, R19 ;  /* 0x0000001918197210 */ /* 0x000fc40007ffe013 */
[----:B------:R-:W-:Y:S02]  /*1f80*/  @!P3 SHF.R.U32.HI R19, RZ, 0xd, R6 ;  /* 0x0000000dff13b819 */ /* 0x000fe40000011606 */
[----:B------:R-:W-:Y:S02]  /*1f90*/  @P2 SHF.R.U32.HI R20, RZ, 0xf, R4 ;  /* 0x0000000fff142819 */ /* 0x000fe40000011604 */
[----:B------:R-:W-:Y:S02]  /*1fa0*/  @!P3 LOP3.LUT R22, R19, 0x1, RZ, 0xc0, !PT ;  /* 0x000000011316b812 */ /* 0x000fe400078ec0ff */
[----:B------:R-:W-:Y:S02]  /*1fb0*/  @!P3 SHF.R.U32.HI R19, RZ, 0xf, R6 ;  /* 0x0000000fff13b819 */ /* 0x000fe40000011606 */
[----:B------:R-:W-:Y:S02]  /*1fc0*/  @!P3 IADD3 R22, PT, PT, R22, R25, R26 ;  /* 0x000000191616b210 */ /* 0x000fe40007ffe01a */
[----:B------:R-:W-:-:S02]  /*1fd0*/  @!P3 LOP3.LUT R19, R19, 0x1, RZ, 0xc0, !PT ;  /* 0x000000011313b812 */ /* 0x000fc400078ec0ff */
[----:B------:R-:W-:Y:S02]  /*1fe0*/  @P2 LOP3.LUT R26, R23, 0x1, RZ, 0xc0, !PT ;  /* 0x00000001171a2812 */ /* 0x000fe400078ec0ff */
[----:B------:R-:W-:Y:S01]  /*1ff0*/  @P2 LOP3.LUT R21, R20, 0x1, RZ, 0xc0, !PT ;  /* 0x0000000114152812 */ /* 0x000fe200078ec0ff */
[----:B------:R-:W-:-:S05]  /*2000*/  @!P3 IMAD.IADD R25, R19, 0x1, R22 ;  /* 0x000000011319b824 */ /* 0x000fca00078e0216 */
[----:B------:R-:W-:-:S13]  /*2010*/  ISETP.NE.AND P1, PT, R25, 0x3, PT ;  /* 0x000000031900780c */ /* 0x000fda0003f25270 */
[----:B------:R-:W-:Y:S02]  /*2020*/  @P1 SHF.R.U64 R19, R2, 0xe, R3 ;  /* 0x0000000e02131819 */ /* 0x000fe40000001203 */
[----:B------:R-:W-:Y:S02]  /*2030*/  @P1 ISETP.NE.AND P4, PT, R25, 0x2, PT ;  /* 0x000000021900180c */ /* 0x000fe40003f85270 */
[----:B------:R-:W-:Y:S02]  /*2040*/  @P1 LOP3.LUT R19, R19, 0x1, RZ, 0xc0, !PT ;  /* 0x0000000113131812 */ /* 0x000fe400078ec0ff */
[----:B------:R-:W-:Y:S02]  /*2050*/  @P1 SEL R22, RZ, 0x4000, P4 ;  /* 0x00004000ff161807 */ /* 0x000fe40002000000 */
[----:B------:R-:W-:Y:S01]  /*2060*/  @P1 ISETP.NE.U32.AND P0, PT, R19, 0x1, PT ;  /* 0x000000011300180c */ /* 0x000fe20003f05070 */
[----:B------:R-:W-:Y:S01]  /*2070*/  IMAD.MOV.U32 R19, RZ, RZ, 0x4000 ;  /* 0x00004000ff137424 */ /* 0x000fe200078e00ff */
[----:B------:R-:W-:-:S02]  /*2080*/  @P2 SHF.R.U32.HI R25, RZ, 0xf, R4 ;  /* 0x0000000fff192819 */ /* 0x000fc40000011604 */
        /* <DEDUP_REMOVED lines=19> */
[----:B------:R-:W-:Y:S02]  /*21c0*/  @P2 SHF.R.U32.HI R25, RZ, 0x10, R4 ;  /* 0x00000010ff192819 */ /* 0x000fe40000011604 */
[----:B------:R-:W-:Y:S02]  /*21d0*/  @P2 LOP3.LUT R26, R26, 0x1, RZ, 0xc0, !PT ;  /* 0x000000011a1a2812 */ /* 0x000fe400078ec0ff */
[----:B------:R-:W-:Y:S02]  /*21e0*/  ISETP.NE.AND P1, PT, R16, 0x3, PT ;  /* 0x000000031000780c */ /* 0x000fe40003f25270 */
[----:B------:R-:W-:-:S11]  /*21f0*/  @P2 LOP3.LUT R25, R25, 0x1, RZ, 0xc0, !PT ;  /* 0x0000000119192812 */ /* 0x000fd600078ec0ff */
        /* <DEDUP_REMOVED lines=22> */
[----:B------:R-:W-:Y:S02]  /*2360*/  LOP3.LUT R20, R12, R27, RZ, 0xfc, !PT ;  /* 0x0000001b0c147212 */ /* 0x000fe400078efcff */
[----:B------:R-:W-:Y:S01]  /*2370*/  @P2 SHF.R.U32.HI R12, RZ, 0x12, R4 ;  /* 0x00000012ff0c2819 */ /* 0x000fe20000011604 */
[----:B------:R-:W-:-:S02]  /*2380*/  @!P3 IMAD.IADD R24, R16, 0x1, R21 ;  /* 0x000000011018b824 */ /* 0x000fc400078e0215 */
[----:B------:R-:W-:-:S03]  /*2390*/  IMAD.MOV.U32 R21, RZ, RZ, 0x10000 ;  /* 0x00010000ff157424 */ /* 0x000fc600078e00ff */
[----:B------:R-:W-:-:S13]  /*23a0*/  ISETP.NE.AND P1, PT, R24, 0x3, PT ;  /* 0x000000031800780c */ /* 0x000fda0003f25270 */
        /* <DEDUP_REMOVED lines=23> */
[----:B------:R-:W-:Y:S02]  /*2520*/  LOP3.LUT R24, R11, R20, RZ, 0xfc, !PT ;  /* 0x000000140b187212 */ /* 0x000fe400078efcff */
[----:B------:R-:W-:Y:S02]  /*2530*/  @!P3 LOP3.LUT R12, R12, 0x1, RZ, 0xc0, !PT ;  /* 0x000000010c0cb812 */ /* 0x000fe400078ec0ff */
[--C-:B------:R-:W-:Y:S02]  /*2540*/  @P2 SHF.R.U32.HI R20, RZ, 0x11, R4.reuse ;  /* 0x00000011ff142819 */ /* 0x100fe40000011604 */
[----:B------:R-:W-:Y:S01]  /*2550*/  @P2 SHF.R.U32.HI R11, RZ, 0x13, R4 ;  /* 0x00000013ff0b2819 */ /* 0x000fe20000011604 */
[----:B------:R-:W-:Y:S01]  /*2560*/  @!P3 IMAD.IADD R23, R12, 0x1, R27 ;  /* 0x000000010c17b824 */ /* 0x000fe200078e021b */
[----:B------:R-:W-:-:S02]  /*2570*/  LOP3.LUT R13, R13, R24, RZ, 0xfc, !PT ;  /* 0x000000180d0d7212 */ /* 0x000fc400078efcff */
[--C-:B------:R-:W-:Y:S02]  /*2580*/  @P2 SHF.R.U32.HI R24, RZ, 0x12, R4.reuse ;  /* 0x00000012ff182819 */ /* 0x100fe40000011604 */
[----:B------:R-:W-:Y:S02]  /*2590*/  ISETP.NE.AND P1, PT, R23, 0x3, PT ;  /* 0x000000031700780c */ /* 0x000fe40003f25270 */
[----:B------:R-:W-:Y:S02]  /*25a0*/  LOP3.LUT R14, R14, R13, RZ, 0xfc, !PT ;  /* 0x0000000d0e0e7212 */ /* 0x000fe400078efcff */
[----:B------:R-:W-:-:S04]  /*25b0*/  @P2 SHF.R.U32.HI R13, RZ, 0x15, R4 ;  /* 0x00000015ff0d2819 */ /* 0x000fc80000011604 */
[----:B------:R-:W-:-:S05]  /*25c0*/  @P2 LOP3.LUT R13, R13, 0x1, RZ, 0xc0, !PT ;  /* 0x000000010d0d2812 */ /* 0x000fca00078ec0ff */
        /* <DEDUP_REMOVED lines=20> */
[----:B------:R-:W-:Y:S01]  /*2710*/  @!P3 IADD3 R26, PT, PT, R26, R25, R23 ;  /* 0x000000191a1ab210 */ /* 0x000fe20007ffe017 */
[----:B------:R-:W-:Y:S01]  /*2720*/  IMAD.MOV.U32 R23, RZ, RZ, 0x40000 ;  /* 0x00040000ff177424 */ /* 0x000fe200078e00ff */
[----:B------:R-:W-:-:S05]  /*2730*/  @!P3 LOP3.LUT R11, R11, 0x1, RZ, 0xc0, !PT ;  /* 0x000000010b0bb812 */ /* 0x000fca00078ec0ff */
[----:B------:R-:W-:Y:S01]  /*2740*/  @!P3 IMAD.IADD R25, R11, 0x1, R26 ;  /* 0x000000010b19b824 */ /* 0x000fe200078e021a */
[----:B------:R-:W-:Y:S01]  /*2750*/  @P2 LOP3.LUT R26, R24, 0x1, RZ, 0xc0, !PT ;  /* 0x00000001181a2812 */ /* 0x000fe200078ec0ff */
[----:B------:R-:W-:-:S03]  /*2760*/  IMAD.MOV.U32 R24, RZ, RZ, RZ ;  /* 0x000000ffff187224 */ /* 0x000fc600078e00ff */
        /* <DEDUP_REMOVED lines=22> */
[----:B------:R-:W-:-:S05]  /*28d0*/  @!P3 LOP3.LUT R24, R24, 0x1, RZ, 0xc0, !PT ;  /* 0x000000011818b812 */ /* 0x000fca00078ec0ff */
[----:B------:R-:W-:Y:S01]  /*28e0*/  @!P3 IMAD.IADD R16, R24, 0x1, R25 ;  /* 0x000000011810b824 */ /* 0x000fe200078e0219 */
[----:B------:R-:W-:-:S04]  /*28f0*/  @P2 SHF.R.U32.HI R25, RZ, 0x14, R4 ;  /* 0x00000014ff192819 */ /* 0x000fc80000011604 */
        /* <DEDUP_REMOVED lines=26> */
[----:B------:R-:W-:-:S04]  /*2aa0*/  @P2 LOP3.LUT R26, R26, 0x1, RZ, 0xc0, !PT ;  /* 0x000000011a1a2812 */ /* 0x000fc800078ec0ff */
        /* <DEDUP_REMOVED lines=12> */
[----:B------:R-:W-:Y:S01]  /*2b70*/  @P2 LOP3.LUT R25, R15, 0x1, RZ, 0xc0, !PT ;  /* 0x000000010f192812 */ /* 0x000fe200078ec0ff */
[----:B------:R-:W-:Y:S01]  /*2b80*/  IMAD.MOV.U32 R15, RZ, RZ, RZ ;  /* 0x000000ffff0f7224 */ /* 0x000fe200078e00ff */
[----:B------:R-:W-:-:S02]  /*2b90*/  @P2 LOP3.LUT R14, R14, 0x1, RZ, 0xc0, !PT ;  /* 0x000000010e0e2812 */ /* 0x000fc400078ec0ff */
[----:B------:R-:W-:Y:S02]  /*2ba0*/  LOP3.LUT R17, R17, R20, RZ, 0xfc, !PT ;  /* 0x0000001411117212 */ /* 0x000fe400078efcff */
[----:B------:R-:W-:Y:S02]  /*2bb0*/  @P2 IADD3 R15, PT, PT, R14, R26, R25 ;  /* 0x0000001a0e0f2210 */ /* 0x000fe40007ffe019 */
[----:B------:R-:W-:Y:S02]  /*2bc0*/  SHF.R.U32.HI R14, RZ, 0x16, R2 ;  /* 0x00000016ff0e7819 */ /* 0x000fe40000011602 */
[----:B------:R-:W-:Y:S02]  /*2bd0*/  @!P3 SHF.R.U32.HI R25, RZ, 0x15, R6 ;  /* 0x00000015ff19b819 */ /* 0x000fe40000011606 */
[----:B------:R-:W-:Y:S02]  /*2be0*/  LOP3.LUT R14, R14, 0x1, RZ, 0xc0, !PT ;  /* 0x000000010e0e7812 */ /* 0x000fe400078ec0ff */
[----:B------:R-:W-:-:S02]  /*2bf0*/  @!P3 LOP3.LUT R25, R25, 0x1, RZ, 0xc0, !PT ;  /* 0x000000011919b812 */ /* 0x000fc400078ec0ff */
[----:B------:R-:W-:Y:S02]  /*2c00*/  IADD3 R11, PT, PT, R14, R11, R15 ;  /* 0x0000000b0e0b7210 */ /* 0x000fe40007ffe00f */
[----:B------:R-:W-:Y:S02]  /*2c10*/  @!P3 SHF.R.U32.HI R15, RZ, 0x14, R6 ;  /* 0x00000014ff0fb819 */ /* 0x000fe40000011606 */
[----:B------:R-:W-:Y:S02]  /*2c20*/  @P2 SHF.R.U32.HI R20, RZ, 0x15, R4 ;  /* 0x00000015ff142819 */ /* 0x000fe40000011604 */
[----:B------:R-:W-:Y:S02]  /*2c30*/  @!P3 LOP3.LUT R26, R15, 0x1, RZ, 0xc0, !PT ;  /* 0x000000010f1ab812 */ /* 0x000fe400078ec0ff */
[----:B------:R-:W-:Y:S02]  /*2c40*/  @!P3 SHF.R.U32.HI R15, RZ, 0x16, R6 ;  /* 0x00000016ff0fb819 */ /* 0x000fe40000011606 */
[----:B------:R-:W-:-:S02]  /*2c50*/  @!P3 IADD3 R26, PT, PT, R26, R11, R25 ;  /* 0x0000000b1a1ab210 */ /* 0x000fc40007ffe019 */
[----:B------:R-:W-:Y:S02]  /*2c60*/  @!P3 LOP3.LUT R15, R15, 0x1, RZ, 0xc0, !PT ;  /* 0x000000010f0fb812 */ /* 0x000fe400078ec0ff */
[----:B------:R-:W-:Y:S02]  /*2c70*/  @P2 LOP3.LUT R25, R20, 0x1, RZ, 0xc0, !PT ;  /* 0x0000000114192812 */ /* 0x000fe400078ec0ff */
[----:B------:R-:W-:Y:S01]  /*2c80*/  LOP3.LUT R18, R18, R17, RZ, 0xfc, !PT ;  /* 0x0000001112127212 */ /* 0x000fe200078efcff */
[----:B------:R-:W-:Y:S01]  /*2c90*/  @!P3 IMAD.IADD R11, R15, 0x1, R26 ;  /* 0x000000010f0bb824 */ /* 0x000fe200078e021a */
[--C-:B------:R-:W-:Y:S02]  /*2ca0*/  @P2 SHF.R.U32.HI R26, RZ, 0x16, R4.reuse ;  /* 0x00000016ff1a2819 */ /* 0x100fe40000011604 */
[----:B------:R-:W-:Y:S02]  /*2cb0*/  @P2 SHF.R.U32.HI R17, RZ, 0x17, R4 ;  /* 0x00000017ff112819 */ /* 0x000fe40000011604 */
[----:B------:R-:W-:-:S02]  /*2cc0*/  ISETP.NE.AND P1, PT, R11, 0x3, PT ;  /* 0x000000030b00780c */ /* 0x000fc40003f25270 */
[----:B------:R-:W-:Y:S02]  /*2cd0*/  @P2 LOP3.LUT R26, R26, 0x1, RZ, 0xc0, !PT ;  /* 0x000000011a1a2812 */ /* 0x000fe400078ec0ff */
[----:B------:R-:W-:Y:S02]  /*2ce0*/  @P2 LOP3.LUT R17, R17, 0x1, RZ, 0xc0, !PT ;  /* 0x0000000111112812 */ /* 0x000fe400078ec0ff */
[----:B------:R-:W-:-:S04]  /*2cf0*/  LOP3.LUT R19, R19, R18, RZ, 0xfc, !PT ;  /* 0x0000001213137212 */ /* 0x000fc800078efcff */
[----:B------:R-:W-:Y:S02]  /*2d00*/  LOP3.LUT R22, R22, R19, RZ, 0xfc, !PT ;  /* 0x0000001316167212 */ /* 0x000fe400078efcff */
[----:B------:R-:W-:Y:S02]  /*2d10*/  @P2 SHF.R.U32.HI R19, RZ, 0x18, R4 ;  /* 0x00000018ff132819 */ /* 0x000fe40000011604 */
[----:B------:R-:W-:Y:S02]  /*2d20*/  @P1 SHF.R.U64 R15, R2, 0x15, R3 ;  /* 0x00000015020f1819 */ /* 0x000fe40000001203 */
[----:B------:R-:W-:Y:S02]  /*2d30*/  @P1 ISETP.NE.AND P4, PT, R11, 0x2, PT ;  /* 0x000000020b00180c */ /* 0x000fe40003f85270 */
[----:B------:R-:W-:Y:S02]  /*2d40*/  @P1 LOP3.LUT R15, R15, 0x1, RZ, 0xc0, !PT ;  /* 0x000000010f0f1812 */ /* 0x000fe400078ec0ff */
[----:B------:R-:W-:-:S02]  /*2d50*/  @P1 SEL R11, RZ, 0x200000, P4 ;  /* 0x00200000ff0b1807 */ /* 0x000fc40002000000 */
[----:B------:R-:W-:Y:S01]  /*2d60*/  @P1 ISETP.NE.U32.AND P0, PT, R15, 0x1, PT ;  /* 0x000000010f00180c */ /* 0x000fe20003f05070 */
[----:B------:R-:W-:Y:S01]  /*2d70*/  IMAD.MOV.U32 R15, RZ, RZ, 0x200000 ;  /* 0x00200000ff0f7424 */ /* 0x000fe200078e00ff */
[----:B------:R-:W-:Y:S02]  /*2d80*/  LOP3.LUT R21, R21, R22, RZ, 0xfc, !PT ;  /* 0x0000001615157212 */ /* 0x000fe400078efcff */
[----:B------:R-:W-:Y:S02]  /*2d90*/  @P1 ISETP.NE.U32.AND.EX P0, PT, RZ, RZ, PT, P0 ;  /* 0x000000ffff00120c */ /* 0x000fe40003f05100 */
[--C-:B------:R-:W-:Y:S02]  /*2da0*/  @P2 SHF.R.U32.HI R22, RZ, 0x19, R4.reuse ;  /* 0x00000019ff162819 */ /* 0x100fe40000011604 */
        /* <DEDUP_REMOVED lines=27> */
[----:B------:R-:W-:Y:S01]  /*2f60*/  @P2 LOP3.LUT R28, R13, 0x1, RZ, 0xc0, !PT ;  /* 0x000000010d1c2812 */ /* 0x000fe200078ec0ff */
[----:B------:R-:W-:Y:S01]  /*2f70*/  IMAD.MOV.U32 R13, RZ, RZ, RZ ;  /* 0x000000ffff0d7224 */ /* 0x000fe200078e00ff */
        /* <DEDUP_REMOVED lines=11> */
[----:B------:R-:W-:Y:S01]  /*3030*/  @!P3 IADD3 R28, PT, PT, R13, R14, R17 ;  /* 0x0000000e0d1cb210 */ /* 0x000fe20007ffe011 */
[----:B------:R-:W-:Y:S01]  /*3040*/  IMAD.MOV.U32 R17, RZ, RZ, 0x800000 ;  /* 0x00800000ff117424 */ /* 0x000fe200078e00ff */
[----:B------:R-:W-:-:S04]  /*3050*/  @!P3 SHF.R.U32.HI R13, RZ, 0x18, R6 ;  /* 0x00000018ff0db819 */ /* 0x000fc80000011606 */
[----:B------:R-:W-:-:S05]  /*3060*/  @!P3 LOP3.LUT R13, R13, 0x1, RZ, 0xc0, !PT ;  /* 0x000000010d0db812 */ /* 0x000fca00078ec0ff */
[----:B------:R-:W-:-:S05]  /*3070*/  @!P3 IMAD.IADD R14, R13, 0x1, R28 ;  /* 0x000000010d0eb824 */ /* 0x000fca00078e021c */
        /* <DEDUP_REMOVED lines=51> */
[----:B------:R-:W-:-:S03]  /*33b0*/  @P2 LOP3.LUT R25, R22, 0x1, RZ, 0xc0, !PT ;  /* 0x0000000116192812 */ /* 0x000fc600078ec0ff */
        /* <DEDUP_REMOVED lines=23> */
[--C-:B------:R-:W-:Y:S02]  /*3530*/  @!P3 SHF.R.U32.HI R11, RZ, 0x1b, R6.reuse ;  /* 0x0000001bff0bb819 */ /* 0x100fe40000011606 */
[----:B------:R-:W-:Y:S02]  /*3540*/  @!P3 IADD3 R26, PT, PT, R26, R13, R25 ;  /* 0x0000000d1a1ab210 */ /* 0x000fe40007ffe019 */
[----:B------:R-:W-:Y:S02]  /*3550*/  @!P3 LOP3.LUT R11, R11, 0x1, RZ, 0xc0, !PT ;  /* 0x000000010b0bb812 */ /* 0x000fe400078ec0ff */
[----:B------:R-:W-:-:S03]  /*3560*/  @!P3 SHF.R.U32.HI R25, RZ, 0x1b, R6 ;  /* 0x0000001bff19b819 */ /* 0x000fc60000011606 */
[----:B------:R-:W-:Y:S01]  /*3570*/  @!P3 IMAD.IADD R13, R11, 0x1, R26 ;  /* 0x000000010b0db824 */ /* 0x000fe200078e021a */
[----:B------:R-:W-:Y:S02]  /*3580*/  LOP3.LUT R26, R12, R21, RZ, 0xfc, !PT ;  /* 0x000000150c1a7212 */ /* 0x000fe400078efcff */
[--C-:B------:R-:W-:Y:S02]  /*3590*/  @P2 SHF.R.U32.HI R21, RZ, 0x1b, R4.reuse ;  /* 0x0000001bff152819 */ /* 0x100fe40000011604 */
[----:B------:R-:W-:Y:S02]  /*35a0*/  ISETP.NE.AND P1, PT, R13, 0x3, PT ;  /* 0x000000030d00780c */ /* 0x000fe40003f25270 */
[----:B------:R-:W-:Y:S02]  /*35b0*/  @P2 SHF.R.U32.HI R12, RZ, 0x1c, R4 ;  /* 0x0000001cff0c2819 */ /* 0x000fe40000011604 */
[----:B------:R-:W-:Y:S02]  /*35c0*/  @P2 LOP3.LUT R21, R21, 0x1, RZ, 0xc0, !PT ;  /* 0x0000000115152812 */ /* 0x000fe400078ec0ff */
[----:B------:R-:W-:-:S02]  /*35d0*/  @!P3 LOP3.LUT R25, R25, 0x1, RZ, 0xc0, !PT ;  /* 0x000000011919b812 */ /* 0x000fc400078ec0ff */
[----:B------:R-:W-:Y:S02]  /*35e0*/  LOP3.LUT R23, R23, R26, RZ, 0xfc, !PT ;  /* 0x0000001a17177212 */ /* 0x000fe400078efcff */
[----:B------:R-:W-:Y:S02]  /*35f0*/  @P2 SHF.R.U32.HI R26, RZ, 0x1c, R4 ;  /* 0x0000001cff1a2819 */ /* 0x000fe40000011604 */
[----:B------:R-:W-:Y:S02]  /*3600*/  LOP3.LUT R23, R24, R23, RZ, 0xfc, !PT ;  /* 0x0000001718177212 */ /* 0x000fe400078efcff */
[----:B------:R-:W-:Y:S02]  /*3610*/  @P1 SHF.R.U64 R11, R2, 0x1a, R3 ;  /* 0x0000001a020b1819 */ /* 0x000fe40000001203 */
[----:B------:R-:W-:Y:S02]  /*3620*/  @P1 ISETP.NE.AND P4, PT, R13, 0x2, PT ;  /* 0x000000020d00180c */ /* 0x000fe40003f85270 */
[----:B------:R-:W-:-:S02]  /*3630*/  @P1 LOP3.LUT R11, R11, 0x1, RZ, 0xc0, !PT ;  /* 0x000000010b0b1812 */ /* 0x000fc400078ec0ff */
[----:B------:R-:W-:Y:S02]  /*3640*/  @P1 SEL R13, RZ, 0x4000000, P4 ;  /* 0x04000000ff0d1807 */ /* 0x000fe40002000000 */
[----:B------:R-:W-:Y:S01]  /*3650*/  @P1 ISETP.NE.U32.AND P0, PT, R11, 0x1, PT ;  /* 0x000000010b00180c */ /* 0x000fe20003f05070 */
[----:B------:R-:W-:Y:S01]  /*3660*/  IMAD.MOV.U32 R11, RZ, RZ, 0x4000000 ;  /* 0x04000000ff0b7424 */ /* 0x000fe200078e00ff */
[----:B------:R-:W-:Y:S02]  /*3670*/  @P2 LOP3.LUT R26, R26, 0x1, RZ, 0xc0, !PT ;  /* 0x000000011a1a2812 */ /* 0x000fe400078ec0ff */
[----:B------:R-:W-:Y:S02]  /*3680*/  @P1 ISETP.NE.U32.AND.EX P0, PT, RZ, RZ, PT, P0 ;  /* 0x000000ffff00120c */ /* 0x000fe40003f05100 */
[----:B------:R-:W-:Y:S02]  /*3690*/  @P2 SHF.R.U32.HI R24, RZ, 0x1d, R4 ;  /* 0x0000001dff182819 */ /* 0x000fe40000011604 */
[----:B------:R-:W-:-:S02]  /*36a0*/  @P1 SEL R11, R13, RZ, !P0 ;  /* 0x000000ff0d0b1207 */ /* 0x000fc40004000000 */
[----:B------:R-:W-:Y:S02]  /*36b0*/  @P2 SHF.R.U32.HI R13, RZ, 0x1a, R4 ;  /* 0x0000001aff0d2819 */ /* 0x000fe40000011604 */
[----:B------:R-:W-:Y:S02]  /*36c0*/  @P2 LOP3.LUT R24, R24, 0x1, RZ, 0xc0, !PT ;  /* 0x0000000118182812 */ /* 0x000fe400078ec0ff */
[----:B------:R-:W-:Y:S02]  /*36d0*/  @P2 LOP3.LUT R28, R13, 0x1, RZ, 0xc0, !PT ;  /* 0x000000010d1c2812 */ /* 0x000fe400078ec0ff */
[----:B------:R-:W-:Y:S01]  /*36e0*/  @P2 LOP3.LUT R13, R12, 0x1, RZ, 0xc0, !PT ;  /* 0x000000010c0d2812 */ /* 0x000fe200078ec0ff */
[----:B------:R-:W-:Y:S01]  /*36f0*/  IMAD.MOV.U32 R12, RZ, RZ, RZ ;  /* 0x000000ffff0c7224 */ /* 0x000fe200078e00ff */
[----:B------:R-:W-:Y:S02]  /*3700*/  LOP3.LUT R16, R16, R23, RZ, 0xfc, !PT ;  /* 0x0000001710107212 */ /* 0x000fe400078efcff */
[----:B------:R-:W-:-:S02]  /*3710*/  @P2 IADD3 R12, PT, PT, R13, R21, R28 ;  /* 0x000000150d0c2210 */ /* 0x000fc40007ffe01c */
[----:B------:R-:W-:Y:S02]  /*3720*/  SHF.R.U32.HI R21, RZ, 0x1c, R2 ;  /* 0x0000001cff157819 */ /* 0x000fe40000011602 */
[----:B------:R-:W-:Y:S02]  /*3730*/  @!P3 SHF.R.U32.HI R23, RZ, 0x1, R7 ;  /* 0x00000001ff17b819 */ /* 0x000fe40000011607 */
[----:B------:R-:W-:Y:S02]  /*3740*/  LOP3.LUT R21, R21, 0x1, RZ, 0xc0, !PT ;  /* 0x0000000115157812 */ /* 0x000fe400078ec0ff */
[----:B------:R-:W-:Y:S02]  /*3750*/  @!P3 LOP3.LUT R23, R23, 0x1, RZ, 0xc0, !PT ;  /* 0x000000011717b812 */ /* 0x000fe400078ec0ff */
[----:B------:R-:W-:Y:S02]  /*3760*/  IADD3 R14, PT, PT, R21, R14, R12 ;  /* 0x0000000e150e7210 */ /* 0x000fe40007ffe00c */
[----:B------:R-:W-:-:S02]  /*3770*/  @!P3 SHF.R.U32.HI R12, RZ, 0x1a, R6 ;  /* 0x0000001aff0cb819 */ /* 0x000fc40000011606 */
[----:B------:R-:W-:Y:S02]  /*3780*/  LOP3.LUT R15, R15, R16, RZ, 0xfc, !PT ;  /* 0x000000100f0f7212 */ /* 0x000fe400078efcff */
[----:B------:R-:W-:Y:S02]  /*3790*/  @!P3 LOP3.LUT R13, R12, 0x1, RZ, 0xc0, !PT ;  /* 0x000000010c0db812 */ /* 0x000fe400078ec0ff */
[----:B------:R-:W-:Y:S02]  /*37a0*/  @!P3 SHF.R.U32.HI R12, RZ, 0x1c, R6 ;  /* 0x0000001cff0cb819 */ /* 0x000fe40000011606 */
[----:B------:R-:W-:Y:S02]  /*37b0*/  @!P3 IADD3 R13, PT, PT, R13, R14, R25 ;  /* 0x0000000e0d0db210 */ /* 0x000fe40007ffe019 */
[----:B------:R-:W-:Y:S02]  /*37c0*/  @!P3 LOP3.LUT R12, R12, 0x1, RZ, 0xc0, !PT ;  /* 0x000000010c0cb812 */ /* 0x000fe400078ec0ff */
[----:B------:R-:W-:-:S02]  /*37d0*/  LOP3.LUT R20, R20, R15, RZ, 0xfc, !PT ;  /* 0x0000000f14147212 */ /* 0x000fc400078efcff */
[----:B------:R-:W-:Y:S01]  /*37e0*/  @P2 SHF.R.U32.HI R16, RZ, 0x1, R5 ;  /* 0x00000001ff102819 */ /* 0x000fe20000011605 */
[----:B------:R-:W-:Y:S01]  /*37f0*/  @!P3 IMAD.IADD R14, R12, 0x1, R13 ;  /* 0x000000010c0eb824 */ /* 0x000fe200078e020d */
[----:B------:R-:W-:-:S04]  /*3800*/  LOP3.LUT R17, R17, R20, RZ, 0xfc, !PT ;  /* 0x0000001411117212 */ /* 0x000fc800078efcff */
[----:B------:R-:W-:Y:S02]  /*3810*/  ISETP.NE.AND P1, PT, R14, 0x3, PT ;  /* 0x000000030e00780c */ /* 0x000fe40003f25270 */
[----:B------:R-:W-:Y:S02]  /*3820*/  LOP3.LUT R18, R18, R17, RZ, 0xfc, !PT ;  /* 0x0000001112127212 */ /* 0x000fe400078efcff */
[----:B------:R-:W-:-:S09]  /*3830*/  @P2 SHF.R.U32.HI R17, RZ, 0x13, R5 ;  /* 0x00000013ff112819 */ /* 0x000fd20000011605 */
        /* <DEDUP_REMOVED lines=22> */
[----:B------:R-:W-:-:S04]  /*39a0*/  @!P3 SHF.R.U32.HI R13, RZ, 0x1d, R6 ;  /* 0x0000001dff0db819 */ /* 0x000fc80000011606 */
[----:B------:R-:W-:-:S05]  /*39b0*/  @!P3 LOP3.LUT R13, R13, 0x1, RZ, 0xc0, !PT ;  /* 0x000000010d0db812 */ /* 0x000fca00078ec0ff */
        /* <DEDUP_REMOVED lines=26> */
[----:B------:R-:W-:-:S05]  /*3b60*/  @!P3 LOP3.LUT R22, R22, 0x1, RZ, 0xc0, !PT ;  /* 0x000000011616b812 */ /* 0x000fca00078ec0ff */
[----:B------:R-:W-:Y:S01]  /*3b70*/  @!P3 IMAD.IADD R21, R22, 0x1, R27 ;  /* 0x000000011615b824 */ /* 0x000fe200078e021b */
[----:B------:R-:W-:Y:S02]  /*3b80*/  @P2 SHF.R.U32.HI R22, RZ, 0x1d, R4 ;  /* 0x0000001dff162819 */ /* 0x000fe40000011604 */
[----:B------:R-:W-:Y:S02]  /*3b90*/  @P2 LOP3.LUT R27, R24, 0x1, RZ, 0xc0, !PT ;  /* 0x00000001181b2812 */ /* 0x000fe400078ec0ff */
[----:B------:R-:W-:Y:S02]  /*3ba0*/  @P2 LOP3.LUT R22, R22, 0x1, RZ, 0xc0, !PT ;  /* 0x0000000116162812 */ /* 0x000fe400078ec0ff */
[----:B------:R-:W-:Y:S02]  /*3bb0*/  @!P3 SHF.R.U32.HI R24, RZ, 0x1e, R6 ;  /* 0x0000001eff18b819 */ /* 0x000fe40000011606 */
[----:B------:R-:W-:Y:S01]  /*3bc0*/  ISETP.NE.AND P6, PT, R21, 0x3, PT ;  /* 0x000000031500780c */ /* 0x000fe20003fc5270 */
[----:B------:R-:W-:-:S02]  /*3bd0*/  @P2 IMAD.IADD R27, R22, 0x1, R27 ;  /* 0x00000001161b2824 */ /* 0x000fc400078e021b */
[----:B------:R-:W-:-:S03]  /*3be0*/  IMAD.MOV.U32 R22, RZ, RZ, RZ ;  /* 0x000000ffff167224 */ /* 0x000fc600078e00ff */
[----:B------:R-:W-:-:S05]  /*3bf0*/  @P2 LEA.HI R22, R4, R27, RZ, 0x1 ;  /* 0x0000001b04162211 */ /* 0x000fca00078f08ff */
[----:B------:R-:W-:Y:S01]  /*3c00*/  IMAD.IADD R25, R25, 0x1, R22 ;  /* 0x0000000119197824 */ /* 0x000fe200078e0216 */
[----:B------:R-:W-:Y:S02]  /*3c10*/  @!P3 SHF.R.U32.HI R22, RZ, 0x1d, R6 ;  /* 0x0000001dff16b819 */ /* 0x000fe40000011606 */
[----:B------:R-:W-:Y:S02]  /*3c20*/  @P6 ISETP.NE.AND P0, PT, R21, 0x2, PT ;  /* 0x000000021500680c */ /* 0x000fe40003f05270 */
[----:B------:R-:W-:Y:S02]  /*3c30*/  @!P3 LOP3.LUT R27, R22, 0x1, RZ, 0xc0, !PT ;  /* 0x00000001161bb812 */ /* 0x000fe400078ec0ff */
[----:B------:R-:W-:Y:S02]  /*3c40*/  @!P3 LOP3.LUT R22, R24, 0x1, RZ, 0xc0, !PT ;  /* 0x000000011816b812 */ /* 0x000fe400078ec0ff */
[C---:B------:R-:W-:Y:S02]  /*3c50*/  LEA.HI R24, R2.reuse, R25, RZ, 0x1 ;  /* 0x0000001902187211 */ /* 0x040fe400078f08ff */
[----:B------:R-:W-:-:S02]  /*3c60*/  @P6 SHF.R.U64 R21, R2, 0x1d, R3 ;  /* 0x0000001d02156819 */ /* 0x000fc40000001203 */
[----:B------:R-:W-:Y:S02]  /*3c70*/  @!P3 IADD3 R25, PT, PT, R27, R24, R22 ;  /* 0x000000181b19b210 */ /* 0x000fe40007ffe016 */
[----:B------:R-:W-:Y:S02]  /*3c80*/  @P2 SHF.R.U32.HI R22, RZ, 0x1e, R4 ;  /* 0x0000001eff162819 */ /* 0x000fe40000011604 */
[----:B------:R-:W-:Y:S01]  /*3c90*/  @!P3 LEA.HI R24, R6, R25, RZ, 0x1 ;  /* 0x000000190618b211 */ /* 0x000fe200078f08ff */
[----:B------:R-:W-:Y:S01]  /*3ca0*/  IMAD.MOV.U32 R25, RZ, RZ, RZ ;  /* 0x000000ffff197224 */ /* 0x000fe200078e00ff */
[----:B------:R-:W-:Y:S02]  /*3cb0*/  @P6 LOP3.LUT R21, R21, 0x1, RZ, 0xc0, !PT ;  /* 0x0000000115156812 */ /* 0x000fe400078ec0ff */
[----:B------:R-:W-:Y:S02]  /*3cc0*/  ISETP.NE.AND P4, PT, R24, 0x3, PT ;  /* 0x000000031800780c */ /* 0x000fe40003f85270 */
[----:B------:R-:W-:-:S02]  /*3cd0*/  @P2 LOP3.LUT R27, R22, 0x1, RZ, 0xc0, !PT ;  /* 0x00000001161b2812 */ /* 0x000fc400078ec0ff */
[----:B------:R-:W-:Y:S02]  /*3ce0*/  @P6 ISETP.NE.U32.AND P1, PT, R21, 0x1, PT ;  /* 0x000000011500680c */ /* 0x000fe40003f25070 */
[----:B------:R-:W-:Y:S02]  /*3cf0*/  @P2 LEA.HI R27, R4, R27, RZ, 0x1 ;  /* 0x0000001b041b2211 */ /* 0x000fe400078f08ff */
[----:B------:R-:W-:Y:S02]  /*3d00*/  @P2 LOP3.LUT R22, R5, 0x1, RZ, 0xc0, !PT ;  /* 0x0000000105162812 */ /* 0x000fe400078ec0ff */
[----:B------:R-:W-:-:S03]  /*3d10*/  @P6 ISETP.NE.U32.AND.EX P1, PT, RZ, RZ, PT, P1 ;  /* 0x000000ffff00620c */ /* 0x000fc60003f25110 */
[----:B------:R-:W-:Y:S01]  /*3d20*/  @P4 SHF.R.U64 R21, R2, 0x1e, R3 ;  /* 0x0000001e02154819 */ /* 0x000fe20000001203 */
[----:B------:R-:W-:Y:S01]  /*3d30*/  @P2 IMAD.IADD R25, R22, 0x1, R27 ;  /* 0x0000000116192824 */ /* 0x000fe200078e021b */
[----:B------:R-:W-:Y:S02]  /*3d40*/  LOP3.LUT R22, R3, 0x1, RZ, 0xc0, !PT ;  /* 0x0000000103167812 */ /* 0x000fe400078ec0ff */
[----:B------:R-:W-:Y:S02]  /*3d50*/  @P4 LOP3.LUT R21, R21, 0x1, RZ, 0xc0, !PT ;  /* 0x0000000115154812 */ /* 0x000fe400078ec0ff */
[----:B------:R-:W-:Y:S02]  /*3d60*/  @P4 ISETP.NE.AND P5, PT, R24, 0x2, PT ;  /* 0x000000021800480c */ /* 0x000fe40003fa5270 */
[----:B------:R-:W-:Y:S02]  /*3d70*/  @P6 SEL R24, RZ, 0x20000000, P0 ;  /* 0x20000000ff186807 */ /* 0x000fe40000000000 */
[----:B------:R-:W-:-:S02]  /*3d80*/  @P4 ISETP.NE.U32.AND P0, PT, R21, 0x1, PT ;  /* 0x000000011500480c */ /* 0x000fc40003f05070 */
[----:B------:R-:W-:Y:S02]  /*3d90*/  @!P3 SHF.R.U32.HI R21, RZ, 0x1e, R6 ;  /* 0x0000001eff15b819 */ /* 0x000fe40000011606 */
[----:B------:R-:W-:Y:S01]  /*3da0*/  IADD3 R25, PT, PT, R22, R14, R25 ;  /* 0x0000000e16197210 */ /* 0x000fe20007ffe019 */
[----:B------:R-:W-:Y:S01]  /*3db0*/  IMAD.MOV.U32 R14, RZ, RZ, 0x20000000 ;  /* 0x20000000ff0e7424 */ /* 0x000fe200078e00ff */
[----:B------:R-:W-:Y:S02]  /*3dc0*/  @P6 SEL R14, R24, RZ, !P1 ;  /* 0x000000ff180e6207 */ /* 0x000fe40004800000 */
[----:B------:R-:W-:Y:S02]  /*3dd0*/  @!P3 LOP3.LUT R26, R21, 0x1, RZ, 0xc0, !PT ;  /* 0x00000001151ab812 */ /* 0x000fe400078ec0ff */
[----:B------:R-:W-:Y:S02]  /*3de0*/  @!P3 LOP3.LUT R21, R7, 0x1, RZ, 0xc0, !PT ;  /* 0x000000010715b812 */ /* 0x000fe400078ec0ff */
[----:B------:R-:W-:-:S02]  /*3df0*/  @!P3 LEA.HI R24, R6, R25, RZ, 0x1 ;  /* 0x000000190618b211 */ /* 0x000fc400078f08ff */
[----:B------:R-:W-:Y:S02]  /*3e00*/  @P4 SEL R15, RZ, 0x40000000, P5 ;  /* 0x40000000ff0f4807 */ /* 0x000fe40002800000 */
[----:B------:R-:W-:Y:S02]  /*3e10*/  @!P3 IADD3 R25, PT, PT, R21, R24, R26 ;  /* 0x000000181519b210 */ /* 0x000fe40007ffe01a */
[----:B------:R-:W-:Y:S02]  /*3e20*/  @P4 ISETP.NE.U32.AND.EX P0, PT, RZ, RZ, PT, P0 ;  /* 0x000000ffff00420c */ /* 0x000fe40003f05100 */
[----:B------:R-:W-:-:S13]  /*3e30*/  ISETP.NE.AND P6, PT, R25, 0x3, PT ;  /* 0x000000031900780c */ /* 0x000fda0003fc5270 */
[----:B------:R-:W-:Y:S02]  /*3e40*/  @P6 SHF.R.U64 R21, R2, 0x1f, R3 ;  /* 0x0000001f02156819 */ /* 0x000fe40000001203 */
[----:B------:R-:W-:Y:S02]  /*3e50*/  @P6 ISETP.NE.AND P1, PT, R25, 0x2, PT ;  /* 0x000000021900680c */ /* 0x000fe40003f25270 */
[----:B------:R-:W-:Y:S02]  /*3e60*/  @P6 LOP3.LUT R21, R21, 0x1, RZ, 0xc0, !PT ;  /* 0x0000000115156812 */ /* 0x000fe400078ec0ff */
[----:B------:R-:W-:Y:S02]  /*3e70*/  @P6 SEL R24, RZ, 0x80000000, P1 ;  /* 0x80000000ff186807 */ /* 0x000fe40000800000 */
[----:B------:R-:W-:Y:S02]  /*3e80*/  @P6 ISETP.NE.U32.AND P1, PT, R21, 0x1, PT ;  /* 0x000000011500680c */ /* 0x000fe40003f25070 */
[----:B------:R-:W-:-:S02]  /*3e90*/  @P2 SHF.R.U32.HI R21, RZ, 0x1, R5 ;  /* 0x00000001ff152819 */ /* 0x000fc40000011605 */
[----:B------:R-:W-:Y:S02]  /*3ea0*/  @P2 LOP3.LUT R25, R5, 0x1, RZ, 0xc0, !PT ;  /* 0x0000000105192812 */ /* 0x000fe400078ec0ff */
[----:B------:R-:W-:Y:S02]  /*3eb0*/  @P2 LOP3.LUT R21, R21, 0x1, RZ, 0xc0, !PT ;  /* 0x0000000115152812 */ /* 0x000fe400078ec0ff */
[----:B------:R-:W-:Y:S01]  /*3ec0*/  @P2 LEA.HI R4, R4, R25, RZ, 0x1 ;  /* 0x0000001904042211 */ /* 0x000fe200078f08ff */
[----:B------:R-:W-:Y:S01]  /*3ed0*/  IMAD.MOV.U32 R25, RZ, RZ, RZ ;  /* 0x000000ffff197224 */ /* 0x000fe200078e00ff */
[----:B------:R-:W-:-:S03]  /*3ee0*/  @P6 ISETP.NE.U32.AND.EX P1, PT, RZ, RZ, PT, P1 ;  /* 0x000000ffff00620c */ /* 0x000fc60003f25110 */
[----:B------:R-:W-:Y:S01]  /*3ef0*/  @P2 IMAD.IADD R25, R21, 0x1, R4 ;  /* 0x0000000115192824 */ /* 0x000fe200078e0204 */
[----:B------:R-:W-:-:S04]  /*3f00*/  SHF.R.U32.HI R21, RZ, 0x1, R3 ;  /* 0x00000001ff157819 */ /* 0x000fc80000011603 */
[----:B------:R-:W-:Y:S02]  /*3f10*/  LOP3.LUT R21, R21, 0x1, RZ, 0xc0, !PT ;  /* 0x0000000115157812 */ /* 0x000fe400078ec0ff */
[----:B------:R-:W-:Y:S01]  /*3f20*/  LEA.HI R4, R2, R25, RZ, 0x1 ;  /* 0x0000001902047211 */ /* 0x000fe200078f08ff */
[----:B------:R-:W-:Y:S01]  /*3f30*/  IMAD.MOV.U32 R2, RZ, RZ, -0x80000000 ;  /* 0x80000000ff027424 */ /* 0x000fe200078e00ff */
[----:B------:R-:W-:Y:S02]  /*3f40*/  @!P3 LOP3.LUT R25, R7, 0x1, RZ, 0xc0, !PT ;  /* 0x000000010719b812 */ /* 0x000fe400078ec0ff */
[----:B------:R-:W-:Y:S01]  /*3f50*/  @P6 SEL R2, R24, RZ, !P1 ;  /* 0x000000ff18026207 */ /* 0x000fe20004800000 */
[----:B------:R-:W-:-:S04]  /*3f60*/  IMAD.IADD R4, R21, 0x1, R4 ;  /* 0x0000000115047824 */ /* 0x000fc800078e0204 */
[----:B------:R-:W-:-:S05]  /*3f70*/  @!P3 IMAD.IADD R25, R25, 0x1, R4 ;  /* 0x000000011919b824 */ /* 0x000fca00078e0204 */
[----:B------:R-:W-:-:S05]  /*3f80*/  @!P3 LEA.HI R6, R6, R25, RZ, 0x1 ;  /* 0x000000190606b211 */ /* 0x000fca00078f08ff */
[----:B------:R-:W-:Y:S02]  /*3f90*/  @!P3 IMAD.IADD R4, R23, 0x1, R6 ;  /* 0x000000011704b824 */ /* 0x000fe400078e0206 */
[----:B------:R-:W-:Y:S02]  /*3fa0*/  IMAD.MOV.U32 R6, RZ, RZ, 0x1 ;  /* 0x00000001ff067424 */ /* 0x000fe400078e00ff */
[----:B------:R-:W-:Y:S01]  /*3fb0*/  IMAD.MOV.U32 R23, RZ, RZ, RZ ;  /* 0x000000ffff177224 */ /* 0x000fe200078e00ff */
[----:B------:R-:W-:-:S13]  /*3fc0*/  ISETP.NE.AND P6, PT, R4, 0x3, PT ;  /* 0x000000030400780c */ /* 0x000fda0003fc5270 */
[----:B------:R-:W-:-:S04]  /*3fd0*/  @P6 ISETP.NE.AND P1, PT, R4, 0x2, PT ;  /* 0x000000020400680c */ /* 0x000fc80003f25270 */
[----:B------:R-:W-:Y:S02]  /*3fe0*/  @P6 SEL R4, RZ, 0x1, P1 ;  /* 0x00000001ff046807 */ /* 0x000fe40000800000 */
[----:B------:R-:W-:-:S04]  /*3ff0*/  @P6 ISETP.NE.U32.AND P1, PT, R22, 0x1, PT ;  /* 0x000000011600680c */ /* 0x000fc80003f25070 */
[----:B------:R-:W-:-:S04]  /*4000*/  @P6 ISETP.NE.U32.AND.EX P1, PT, RZ, RZ, PT, P1 ;  /* 0x000000ffff00620c */ /* 0x000fc80003f25110 */
[----:B------:R-:W-:Y:S01]  /*4010*/  @P6 SEL R6, R4, RZ, !P1 ;  /* 0x000000ff04066207 */ /* 0x000fe20004800000 */
[----:B------:R-:W-:Y:S01]  /*4020*/  IMAD.MOV.U32 R4, RZ, RZ, 0x40000000 ;  /* 0x40000000ff047424 */ /* 0x000fe200078e00ff */
[----:B------:R-:W-:Y:S02]  /*4030*/  @P4 SEL R4, R15, RZ, !P0 ;  /* 0x000000ff0f044207 */ /* 0x000fe40004000000 */
[----:B------:R-:W-:Y:S02]  /*4040*/  @P2 SHF.R.U32.HI R15, RZ, 0x2, R5 ;  /* 0x00000002ff0f2819 */ /* 0x000fe40000011605 */
[----:B------:R-:W-:Y:S01]  /*4050*/  LOP3.LUT R20, R6, UR4, R23, 0xfe, !PT ;  /* 0x0000000406147c12 */ /* 0x000fe2000f8efe17 */
[----:B------:R-:W-:Y:S01]  /*4060*/  IMAD.MOV.U32 R6, RZ, RZ, RZ ;  /* 0x000000ffff067224 */ /* 0x000fe200078e00ff */
[----:B------:R-:W-:Y:S01]  /*4070*/  @P2 LOP3.LUT R23, R16, 0x1, RZ, 0xc0, !PT ;  /* 0x0000000110172812 */ /* 0x000fe200078ec0ff */
[----:B------:R-:W-:Y:S01]  /*4080*/  UMOV UR4, URZ ;  /* 0x000000ff00047c82 */ /* 0x000fe20008000000 */
[----:B------:R-:W-:-:S02]  /*4090*/  @P2 LOP3.LUT R15, R15, 0x1, RZ, 0xc0, !PT ;  /* 0x000000010f0f2812 */ /* 0x000fc400078ec0ff */
[----:B------:R-:W-:-:S04]  /*40a0*/  @P2 LOP3.LUT R16, R5, 0x1, RZ, 0xc0, !PT ;  /* 0x0000000105102812 */ /* 0x000fc800078ec0ff */
[----:B------:R-:W-:Y:S02]  /*40b0*/  @P2 IADD3 R6, PT, PT, R15, R23, R16 ;  /* 0x000000170f062210 */ /* 0x000fe40007ffe010 */
[----:B------:R-:W-:Y:S02]  /*40c0*/  SHF.R.U32.HI R15, RZ, 0x2, R3 ;  /* 0x00000002ff0f7819 */ /* 0x000fe40000011603 */
[----:B------:R-:W-:Y:S02]  /*40d0*/  @!P3 SHF.R.U32.HI R16, RZ, 0x1, R7 ;  /* 0x00000001ff10b819 */ /* 0x000fe40000011607 */
[----:B------:R-:W-:Y:S02]  /*40e0*/  LOP3.LUT R15, R15, 0x1, RZ, 0xc0, !PT ;  /* 0x000000010f0f7812 */ /* 0x000fe400078ec0ff */
[----:B------:R-:W-:Y:S02]  /*40f0*/  @!P3 LOP3.LUT R23, R7, 0x1, RZ, 0xc0, !PT ;  /* 0x000000010717b812 */ /* 0x000fe400078ec0ff */
[----:B------:R-:W-:-:S02]  /*4100*/  IADD3 R6, PT, PT, R15, R22, R6 ;  /* 0x000000160f067210 */ /* 0x000fc40007ffe006 */
[----:B------:R-:W-:Y:S02]  /*4110*/  @!P3 LOP3.LUT R22, R16, 0x1, RZ, 0xc0, !PT ;  /* 0x000000011016b812 */ /* 0x000fe400078ec0ff */
[----:B------:R-:W-:Y:S02]  /*4120*/  @!P3 SHF.R.U32.HI R16, RZ, 0x2, R7 ;  /* 0x00000002ff10b819 */ /* 0x000fe40000011607 */
[----:B------:R-:W-:Y:S02]  /*4130*/  @!P3 IADD3 R23, PT, PT, R23, R6, R22 ;  /* 0x000000061717b210 */ /* 0x000fe40007ffe016 */
[----:B------:R-:W-:Y:S02]  /*4140*/  @!P3 LOP3.LUT R16, R16, 0x1, RZ, 0xc0, !PT ;  /* 0x000000011010b812 */ /* 0x000fe400078ec0ff */
[----:B------:R-:W-:-:S03]  /*4150*/  @P2 SHF.R.U32.HI R22, RZ, 0x2, R5 ;  /* 0x00000002ff162819 */ /* 0x000fc60000011605 */
[----:B------:R-:W-:Y:S01]  /*4160*/  @!P3 IMAD.IADD R6, R16, 0x1, R23 ;  /* 0x000000011006b824 */ /* 0x000fe200078e0217 */
[----:B------:R-:W-:Y:S01]  /*4170*/  @P2 SHF.R.U32.HI R16, RZ, 0x1, R5 ;  /* 0x00000001ff102819 */ /* 0x000fe20000011605 */
[----:B------:R-:W-:Y:S01]  /*4180*/  IMAD.MOV.U32 R23, RZ, RZ, 0x2 ;  /* 0x00000002ff177424 */ /* 0x000fe200078e00ff */
[----:B------:R-:W-:Y:S02]  /*4190*/  @P2 LOP3.LUT R22, R22, 0x1, RZ, 0xc0, !PT ;  /* 0x0000000116162812 */ /* 0x000fe400078ec0ff */
[----:B------:R-:W-:-:S13]  /*41a0*/  ISETP.NE.AND P1, PT, R6, 0x3, PT ;  /* 0x000000030600780c */ /* 0x000fda0003f25270 */
[----:B------:R-:W-:Y:S02]  /*41b0*/  @P1 ISETP.NE.U32.AND P0, PT, R21, 0x1, PT ;  /* 0x000000011500180c */ /* 0x000fe40003f05070 */
[----:B------:R-:W-:Y:S02]  /*41c0*/  @P1 ISETP.NE.AND P4, PT, R6, 0x2, PT ;  /* 0x000000020600180c */ /* 0x000fe40003f85270 */
[----:B------:R-:W-:Y:S02]  /*41d0*/  @P1 ISETP.NE.U32.AND.EX P0, PT, RZ, RZ, PT, P0 ;  /* 0x000000ffff00120c */ /* 0x000fe40003f05100 */
[----:B------:R-:W-:-:S04]  /*41e0*/  @P1 SEL R6, RZ, 0x2, P4 ;  /* 0x00000002ff061807 */ /* 0x000fc80002000000 */
[----:B------:R-:W-:Y:S02]  /*41f0*/  @P1 SEL R23, R6, RZ, !P0 ;  /* 0x000000ff06171207 */ /* 0x000fe40004000000 */
[----:B------:R-:W-:Y:S02]  /*4200*/  @P2 SHF.R.U32.HI R6, RZ, 0x3, R5 ;  /* 0x00000003ff062819 */ /* 0x000fe40000011605 */
[----:B------:R-:W-:Y:S02]  /*4210*/  LOP3.LUT R20, R23, R20, RZ, 0xfc, !PT ;  /* 0x0000001417147212 */ /* 0x000fe400078efcff */
        /* <DEDUP_REMOVED lines=18> */
[----:B------:R-:W-:Y:S02]  /*4340*/  @P1 ISETP.NE.U32.AND P0, PT, R15, 0x1, PT ;  /* 0x000000010f00180c */ /* 0x000fe40003f05070 */
[----:B------:R-:W-:Y:S01]  /*4350*/  @P1 ISETP.NE.AND P4, PT, R21, 0x2, PT ;  /* 0x000000021500180c */ /* 0x000fe20003f85270 */
[----:B------:R-:W-:Y:S01]  /*4360*/  IMAD.MOV.U32 R21, RZ, RZ, 0x4 ;  /* 0x00000004ff157424 */ /* 0x000fe200078e00ff */
[----:B------:R-:W-:Y:S02]  /*4370*/  @P1 ISETP.NE.U32.AND.EX P0, PT, RZ, RZ, PT, P0 ;  /* 0x000000ffff00120c */ /* 0x000fe40003f05100 */
[----:B------:R-:W-:-:S04]  /*4380*/  @P1 SEL R16, RZ, 0x4, P4 ;  /* 0x00000004ff101807 */ /* 0x000fc80002000000 */
[----:B------:R-:W-:Y:S02]  /*4390*/  @P1 SEL R21, R16, RZ, !P0 ;  /* 0x000000ff10151207 */ /* 0x000fe40004000000 */
[--C-:B------:R-:W-:Y:S02]  /*43a0*/  @P2 SHF.R.U32.HI R16, RZ, 0x4, R5.reuse ;  /* 0x00000004ff102819 */ /* 0x100fe40000011605 */
[----:B------:R-:W-:Y:S02]  /*43b0*/  LOP3.LUT R20, R21, R20, RZ, 0xfc, !PT ;  /* 0x0000001415147212 */ /* 0x000fe400078efcff */
[----:B------:R-:W-:Y:S02]  /*43c0*/  @P2 SHF.R.U32.HI R21, RZ, 0x2, R5 ;  /* 0x00000002ff152819 */ /* 0x000fe40000011605 */
        /* <DEDUP_REMOVED lines=36> */
[----:B------:R-:W-:Y:S02]  /*4610*/  @!P3 SHF.R.U32.HI R21, RZ, 0x3, R7 ;  /* 0x00000003ff15b819 */ /* 0x000fe40000011607 */
[----:B------:R-:W-:Y:S02]  /*4620*/  @P2 SHF.R.U32.HI R23, RZ, 0x5, R5 ;  /* 0x00000005ff172819 */ /* 0x000fe40000011605 */
[----:B------:R-:W-:Y:S02]  /*4630*/  @!P3 LOP3.LUT R21, R21, 0x1, RZ, 0xc0, !PT ;  /* 0x000000011515b812 */ /* 0x000fe400078ec0ff */
[----:B------:R-:W-:Y:S02]  /*4640*/  @P2 LOP3.LUT R23, R23, 0x1, RZ, 0xc0, !PT ;  /* 0x0000000117172812 */ /* 0x000fe400078ec0ff */
[----:B------:R-:W-:Y:S02]  /*4650*/  @!P3 IADD3 R22, PT, PT, R21, R6, R22 ;  /* 0x000000061516b210 */ /* 0x000fe40007ffe016 */
[----:B------:R-:W-:-:S04]  /*4660*/  @!P3 SHF.R.U32.HI R21, RZ, 0x5, R7 ;  /* 0x00000005ff15b819 */ /* 0x000fc80000011607 */
[----:B------:R-:W-:-:S05]  /*4670*/  @!P3 LOP3.LUT R21, R21, 0x1, RZ, 0xc0, !PT ;  /* 0x000000011515b812 */ /* 0x000fca00078ec0ff */
[----:B------:R-:W-:Y:S02]  /*4680*/  @!P3 IMAD.IADD R6, R21, 0x1, R22 ;  /* 0x000000011506b824 */ /* 0x000fe400078e0216 */
[----:B------:R-:W-:-:S03]  /*4690*/  IMAD.MOV.U32 R21, RZ, RZ, 0x10 ;  /* 0x00000010ff157424 */ /* 0x000fc600078e00ff */
[----:B------:R-:W-:-:S13]  /*46a0*/  ISETP.NE.AND P1, PT, R6, 0x3, PT ;  /* 0x000000030600780c */ /* 0x000fda0003f25270 */
[----:B------:R-:W-:Y:S02]  /*46b0*/  @P1 ISETP.NE.U32.AND P0, PT, R16, 0x1, PT ;  /* 0x000000011000180c */ /* 0x000fe40003f05070 */
[----:B------:R-:W-:Y:S02]  /*46c0*/  @P1 ISETP.NE.AND P4, PT, R6, 0x2, PT ;  /* 0x000000020600180c */ /* 0x000fe40003f85270 */
        /* <DEDUP_REMOVED lines=25> */
[----:B------:R-:W-:Y:S02]  /*4860*/  @P1 ISETP.NE.U32.AND P0, PT, R15, 0x1, PT ;  /* 0x000000010f00180c */ /* 0x000fe40003f05070 */
[----:B------:R-:W-:Y:S02]  /*4870*/  @P1 ISETP.NE.AND P4, PT, R16, 0x2, PT ;  /* 0x000000021000180c */ /* 0x000fe40003f85270 */
[----:B------:R-:W-:Y:S02]  /*4880*/  @P1 ISETP.NE.U32.AND.EX P0, PT, RZ, RZ, PT, P0 ;  /* 0x000000ffff00120c */ /* 0x000fe40003f05100 */
[----:B------:R-:W-:Y:S02]  /*4890*/  @P1 SEL R6, RZ, 0x20, P4 ;  /* 0x00000020ff061807 */ /* 0x000fe40002000000 */
[----:B------:R-:W-:Y:S02]  /*48a0*/  @P2 SHF.R.U32.HI R16, RZ, 0x5, R5 ;  /* 0x00000005ff102819 */ /* 0x000fe40000011605 */
[----:B------:R-:W-:-:S02]  /*48b0*/  @P1 SEL R23, R6, RZ, !P0 ;  /* 0x000000ff06171207 */ /* 0x000fc40004000000 */
        /* <DEDUP_REMOVED lines=187> */
[----:B------:R-:W-:-:S04]  /*5470*/  @P1 SEL R21, R6, RZ, !P0 ;  /* 0x000000ff06151207 */ /* 0x000fc80004000000 */
[----:B------:R-:W-:Y:S02]  /*5480*/  LOP3.LUT R6, R21, R20, RZ, 0xfc, !PT ;  /* 0x0000001415067212 */ /* 0x000fe400078efcff */
[--C-:B------:R-:W-:Y:S02]  /*5490*/  @P2 SHF.R.U32.HI R20, RZ, 0xc, R5.reuse ;  /* 0x0000000cff142819 */ /* 0x100fe40000011605 */
        /* <DEDUP_REMOVED lines=25> */
[----:B------:R-:W-:-:S04]  /*5630*/  @P1 SEL R23, R16, RZ, !P0 ;  /* 0x000000ff10171207 */ /* 0x000fc80004000000 */
        /* <DEDUP_REMOVED lines=154> */
[----:B------:R-:W-:Y:S01]  /*5fe0*/  @P2 LOP3.LUT R23, R17, 0x1, RZ, 0xc0, !PT ;  /* 0x0000000111172812 */ /* 0x000fe200078ec0ff */
[----:B------:R-:W-:-:S03]  /*5ff0*/  IMAD.MOV.U32 R17, RZ, RZ, RZ ;  /* 0x000000ffff117224 */ /* 0x000fc600078e00ff */
        /* <DEDUP_REMOVED lines=9> */
[----:B------:R-:W-:Y:S02]  /*6090*/  @P2 LOP3.LUT R16, R16, 0x1, RZ, 0xc0, !PT ;  /* 0x0000000110102812 */ /* 0x000fe400078ec0ff */
[----:B------:R-:W-:Y:S02]  /*60a0*/  @P2 SHF.R.U32.HI R21, RZ, 0x16, R5 ;  /* 0x00000016ff152819 */ /* 0x000fe40000011605 */
[----:B------:R-:W-:-:S02]  /*60b0*/  @P2 IADD3 R17, PT, PT, R16, R22, R23 ;  /* 0x0000001610112210 */ /* 0x000fc40007ffe017 */
[----:B------:R-:W-:Y:S02]  /*60c0*/  SHF.R.U32.HI R16, RZ, 0x15, R3 ;  /* 0x00000015ff107819 */ /* 0x000fe40000011603 */
[----:B------:R-:W-:Y:S02]  /*60d0*/  @!P3 SHF.R.U32.HI R23, RZ, 0x14, R7 ;  /* 0x00000014ff17b819 */ /* 0x000fe40000011607 */
[----:B------:R-:W-:Y:S02]  /*60e0*/  LOP3.LUT R16, R16, 0x1, RZ, 0xc0, !PT ;  /* 0x0000000110107812 */ /* 0x000fe400078ec0ff */
[----:B------:R-:W-:Y:S02]  /*60f0*/  @!P3 LOP3.LUT R23, R23, 0x1, RZ, 0xc0, !PT ;  /* 0x000000011717b812 */ /* 0x000fe400078ec0ff */
[----:B------:R-:W-:Y:S02]  /*6100*/  IADD3 R15, PT, PT, R16, R15, R17 ;  /* 0x0000000f100f7210 */ /* 0x000fe40007ffe011 */
[----:B------:R-:W-:-:S02]  /*6110*/  @!P3 SHF.R.U32.HI R17, RZ, 0x13, R7 ;  /* 0x00000013ff11b819 */ /* 0x000fc40000011607 */
[----:B------:R-:W-:Y:S02]  /*6120*/  @P2 LOP3.LUT R21, R21, 0x1, RZ, 0xc0, !PT ;  /* 0x0000000115152812 */ /* 0x000fe400078ec0ff */
        /* <DEDUP_REMOVED lines=16> */
[----:B------:R-:W-:Y:S01]  /*6230*/  @P2 LOP3.LUT R22, R15, 0x1, RZ, 0xc0, !PT ;  /* 0x000000010f162812 */ /* 0x000fe200078ec0ff */
[----:B------:R-:W-:Y:S01]  /*6240*/  IMAD.MOV.U32 R15, RZ, RZ, RZ ;  /* 0x000000ffff0f7224 */ /* 0x000fe200078e00ff */
        /* <DEDUP_REMOVED lines=8> */
[----:B------:R-:W-:Y:S02]  /*62d0*/  @P2 SHF.R.U32.HI R23, RZ, 0x16, R5 ;  /* 0x00000016ff172819 */ /* 0x000fe40000011605 */
[----:B------:R-:W-:Y:S02]  /*62e0*/  @!P3 LOP3.LUT R15, R15, 0x1, RZ, 0xc0, !PT ;  /* 0x000000010f0fb812 */ /* 0x000fe400078ec0ff */
[----:B------:R-:W-:Y:S02]  /*62f0*/  @P2 LOP3.LUT R23, R23, 0x1, RZ, 0xc0, !PT ;  /* 0x0000000117172812 */ /* 0x000fe400078ec0ff */
[----:B------:R-:W-:Y:S02]  /*6300*/  @!P3 IADD3 R22, PT, PT, R15, R6, R22 ;  /* 0x000000060f16b210 */ /* 0x000fe40007ffe016 */
[----:B------:R-:W-:Y:S02]  /*6310*/  @!P3 SHF.R.U32.HI R15, RZ, 0x16, R7 ;  /* 0x00000016ff0fb819 */ /* 0x000fe40000011607 */
[----:B------:R-:W-:-:S02]  /*6320*/  @P2 LOP3.LUT R20, R20, 0x1, RZ, 0xc0, !PT ;  /* 0x0000000114142812 */ /* 0x000fc400078ec0ff */
[----:B------:R-:W-:-:S05]  /*6330*/  @!P3 LOP3.LUT R15, R15, 0x1, RZ, 0xc0, !PT ;  /* 0x000000010f0fb812 */ /* 0x000fca00078ec0ff */
[----:B------:R-:W-:Y:S01]  /*6340*/  @!P3 IMAD.IADD R6, R15, 0x1, R22 ;  /* 0x000000010f06b824 */ /* 0x000fe200078e0216 */
[----:B------:R-:W-:Y:S02]  /*6350*/  LOP3.LUT R22, R19, R18, RZ, 0xfc, !PT ;  /* 0x0000001213167212 */ /* 0x000fe400078efcff */
[----:B------:R-:W-:Y:S02]  /*6360*/  @P2 SHF.R.U32.HI R18, RZ, 0x17, R5 ;  /* 0x00000017ff122819 */ /* 0x000fe40000011605 */
[----:B------:R-:W-:Y:S02]  /*6370*/  ISETP.NE.AND P1, PT, R6, 0x3, PT ;  /* 0x000000030600780c */ /* 0x000fe40003f25270 */
[----:B------:R-:W-:-:S11]  /*6380*/  @P2 LOP3.LUT R18, R18, 0x1, RZ, 0xc0, !PT ;  /* 0x0000000112122812 */ /* 0x000fd600078ec0ff */
[----:B------:R-:W-:Y:S02]  /*6390*/  @P1 ISETP.NE.U32.AND P0, PT, R16, 0x1, PT ;  /* 0x000000011000180c */ /* 0x000fe40003f05070 */
[----:B------:R-:W-:Y:S01]  /*63a0*/  @P1 ISETP.NE.AND P4, PT, R6, 0x2, PT ;  /* 0x000000020600180c */ /* 0x000fe20003f85270 */
[----:B------:R-:W-:Y:S01]  /*63b0*/  IMAD.MOV.U32 R6, RZ, RZ, 0x200000 ;  /* 0x00200000ff067424 */ /* 0x000fe200078e00ff */
[----:B------:R-:W-:Y:S02]  /*63c0*/  @P1 ISETP.NE.U32.AND.EX P0, PT, RZ, RZ, PT, P0 ;  /* 0x000000ffff00120c */ /* 0x000fe40003f05100 */
[----:B------:R-:W-:-:S04]  /*63d0*/  @P1 SEL R15, RZ, 0x200000, P4 ;  /* 0x00200000ff0f1807 */ /* 0x000fc80002000000 */
[----:B------:R-:W-:Y:S02]  /*63e0*/  @P1 SEL R6, R15, RZ, !P0 ;  /* 0x000000ff0f061207 */ /* 0x000fe40004000000 */
[----:B------:R-:W-:Y:S02]  /*63f0*/  @P2 SHF.R.U32.HI R15, RZ, 0x15, R5 ;  /* 0x00000015ff0f2819 */ /* 0x000fe40000011605 */
[----:B------:R-:W-:Y:S02]  /*6400*/  LOP3.LUT R6, R6, R17, RZ, 0xfc, !PT ;  /* 0x0000001106067212 */ /* 0x000fe400078efcff */
        /* <DEDUP_REMOVED lines=13> */
[----:B------:R-:W-:Y:S01]  /*64e0*/  @!P3 IMAD.IADD R16, R15, 0x1, R18 ;  /* 0x000000010f10b824 */ /* 0x000fe200078e0212 */
[----:B------:R-:W-:Y:S01]  /*64f0*/  @P2 SHF.R.U32.HI R18, RZ, 0x18, R5 ;  /* 0x00000018ff122819 */ /* 0x000fe20000011605 */
[----:B------:R-:W-:-:S03]  /*6500*/  IMAD.MOV.U32 R15, RZ, RZ, 0x400000 ;  /* 0x00400000ff0f7424 */ /* 0x000fc600078e00ff */
[----:B------:R-:W-:Y:S02]  /*6510*/  ISETP.NE.AND P1, PT, R16, 0x3, PT ;  /* 0x000000031000780c */ /* 0x000fe40003f25270 */
[----:B------:R-:W-:-:S11]  /*6520*/  @P2 LOP3.LUT R18, R18, 0x1, RZ, 0xc0, !PT ;  /* 0x0000000112122812 */ /* 0x000fd600078ec0ff */
[----:B------:R-:W-:Y:S02]  /*6530*/  @P1 ISETP.NE.U32.AND P0, PT, R21, 0x1, PT ;  /* 0x000000011500180c */ /* 0x000fe40003f05070 */
[----:B------:R-:W-:Y:S02]  /*6540*/  @P1 ISETP.NE.AND P4, PT, R16, 0x2, PT ;  /* 0x000000021000180c */ /* 0x000fe40003f85270 */
[----:B------:R-:W-:Y:S02]  /*6550*/  @P1 ISETP.NE.U32.AND.EX P0, PT, RZ, RZ, PT, P0 ;  /* 0x000000ffff00120c */ /* 0x000fe40003f05100 */
[----:B------:R-:W-:-:S04]  /*6560*/  @P1 SEL R16, RZ, 0x400000, P4 ;  /* 0x00400000ff101807 */ /* 0x000fc80002000000 */
[----:B------:R-:W-:Y:S02]  /*6570*/  @P1 SEL R15, R16, RZ, !P0 ;  /* 0x000000ff100f1207 */ /* 0x000fe40004000000 */
[----:B------:R-:W-:Y:S02]  /*6580*/  @P2 SHF.R.U32.HI R16, RZ, 0x16, R5 ;  /* 0x00000016ff102819 */ /* 0x000fe40000011605 */
[----:B------:R-:W-:Y:S01]  /*6590*/  LOP3.LUT R15, R15, R6, RZ, 0xfc, !PT ;  /* 0x000000060f0f7212 */ /* 0x000fe200078efcff */
[----:B------:R-:W-:Y:S01]  /*65a0*/  IMAD.MOV.U32 R6, RZ, RZ, 0x40000000 ;  /* 0x40000000ff067424 */ /* 0x000fe200078e00ff */
        /* <DEDUP_REMOVED lines=19> */
[----:B------:R-:W-:Y:S02]  /*66e0*/  @P1 SEL R20, RZ, 0x800000, P4 ;  /* 0x00800000ff141807 */ /* 0x000fe40002000000 */
[----:B------:R-:W-:Y:S02]  /*66f0*/  LOP3.LUT R21, R11, R22, RZ, 0xfc, !PT ;  /* 0x000000160b157212 */ /* 0x000fe400078efcff */
[----:B------:R-:W-:-:S02]  /*6700*/  @P1 SEL R16, R20, RZ, !P0 ;  /* 0x000000ff14101207 */ /* 0x000fc40004000000 */
[--C-:B------:R-:W-:Y:S02]  /*6710*/  @P2 SHF.R.U32.HI R11, RZ, 0x17, R5.reuse ;  /* 0x00000017ff0b2819 */ /* 0x100fe40000011605 */
[--C-:B------:R-:W-:Y:S02]  /*6720*/  @P2 SHF.R.U32.HI R22, RZ, 0x18, R5.reuse ;  /* 0x00000018ff162819 */ /* 0x100fe40000011605 */
[----:B------:R-:W-:Y:S02]  /*6730*/  @P2 SHF.R.U32.HI R20, RZ, 0x19, R5 ;  /* 0x00000019ff142819 */ /* 0x000fe40000011605 */
[----:B------:R-:W-:Y:S01]  /*6740*/  @P2 LOP3.LUT R23, R11, 0x1, RZ, 0xc0, !PT ;  /* 0x000000010b172812 */ /* 0x000fe200078ec0ff */
[----:B------:R-:W-:Y:S01]  /*6750*/  IMAD.MOV.U32 R11, RZ, RZ, RZ ;  /* 0x000000ffff0b7224 */ /* 0x000fe200078e00ff */
[----:B------:R-:W-:Y:S02]  /*6760*/  @P2 LOP3.LUT R22, R22, 0x1, RZ, 0xc0, !PT ;  /* 0x0000000116162812 */ /* 0x000fe400078ec0ff */
        /* <DEDUP_REMOVED lines=8> */
[----:B------:R-:W-:-:S04]  /*67f0*/  @!P3 SHF.R.U32.HI R11, RZ, 0x17, R7 ;  /* 0x00000017ff0bb819 */ /* 0x000fc80000011607 */
[----:B------:R-:W-:Y:S02]  /*6800*/  @!P3 LOP3.LUT R22, R11, 0x1, RZ, 0xc0, !PT ;  /* 0x000000010b16b812 */ /* 0x000fe400078ec0ff */
[----:B------:R-:W-:Y:S02]  /*6810*/  @!P3 SHF.R.U32.HI R11, RZ, 0x19, R7 ;  /* 0x00000019ff0bb819 */ /* 0x000fe40000011607 */
[----:B------:R-:W-:Y:S02]  /*6820*/  @!P3 IADD3 R22, PT, PT, R22, R19, R23 ;  /* 0x000000131616b210 */ /* 0x000fe40007ffe017 */
[----:B------:R-:W-:Y:S02]  /*6830*/  @!P3 LOP3.LUT R11, R11, 0x1, RZ, 0xc0, !PT ;  /* 0x000000010b0bb812 */ /* 0x000fe400078ec0ff */
[----:B------:R-:W-:-:S03]  /*6840*/  @!P3 SHF.R.U32.HI R23, RZ, 0x19, R7 ;  /* 0x00000019ff17b819 */ /* 0x000fc60000011607 */
[----:B------:R-:W-:Y:S01]  /*6850*/  @!P3 IMAD.IADD R19, R11, 0x1, R22 ;  /* 0x000000010b13b824 */ /* 0x000fe200078e0216 */
[----:B------:R-:W-:Y:S01]  /*6860*/  LOP3.LUT R22, R12, R21, RZ, 0xfc, !PT ;  /* 0x000000150c167212 */ /* 0x000fe200078efcff */
[----:B------:R-:W-:Y:S01]  /*6870*/  IMAD.MOV.U32 R11, RZ, RZ, 0x1000000 ;  /* 0x01000000ff0b7424 */ /* 0x000fe200078e00ff */
[--C-:B------:R-:W-:Y:S02]  /*6880*/  @P2 SHF.R.U32.HI R12, RZ, 0x18, R5.reuse ;  /* 0x00000018ff0c2819 */ /* 0x100fe40000011605 */
[----:B------:R-:W-:Y:S02]  /*6890*/  ISETP.NE.AND P1, PT, R19, 0x3, PT ;  /* 0x000000031300780c */ /* 0x000fe40003f25270 */
[----:B------:R-:W-:Y:S02]  /*68a0*/  @P2 SHF.R.U32.HI R21, RZ, 0x19, R5 ;  /* 0x00000019ff152819 */ /* 0x000fe40000011605 */
[----:B------:R-:W-:Y:S01]  /*68b0*/  @P2 LOP3.LUT R24, R12, 0x1, RZ, 0xc0, !PT ;  /* 0x000000010c182812 */ /* 0x000fe200078ec0ff */
[----:B------:R-:W-:Y:S01]  /*68c0*/  IMAD.MOV.U32 R12, RZ, RZ, RZ ;  /* 0x000000ffff0c7224 */ /* 0x000fe200078e00ff */
[----:B------:R-:W-:-:S02]  /*68d0*/  @P2 LOP3.LUT R21, R21, 0x1, RZ, 0xc0, !PT ;  /* 0x0000000115152812 */ /* 0x000fc400078ec0ff */
[----:B------:R-:W-:-:S05]  /*68e0*/  @!P3 LOP3.LUT R23, R23, 0x1, RZ, 0xc0, !PT ;  /* 0x000000011717b812 */ /* 0x000fca00078ec0ff */
[----:B------:R-:W-:Y:S02]  /*68f0*/  @P1 ISETP.NE.U32.AND P0, PT, R18, 0x1, PT ;  /* 0x000000011200180c */ /* 0x000fe40003f05070 */
[----:B------:R-:W-:Y:S02]  /*6900*/  @P1 ISETP.NE.AND P4, PT, R19, 0x2, PT ;  /* 0x000000021300180c */ /* 0x000fe40003f85270 */
[----:B------:R-:W-:Y:S02]  /*6910*/  @P1 ISETP.NE.U32.AND.EX P0, PT, RZ, RZ, PT, P0 ;  /* 0x000000ffff00120c */ /* 0x000fe40003f05100 */
[----:B------:R-:W-:-:S04]  /*6920*/  @P1 SEL R19, RZ, 0x1000000, P4 ;  /* 0x01000000ff131807 */ /* 0x000fc80002000000 */
[----:B------:R-:W-:Y:S02]  /*6930*/  @P1 SEL R11, R19, RZ, !P0 ;  /* 0x000000ff130b1207 */ /* 0x000fe40004000000 */
[----:B------:R-:W-:Y:S02]  /*6940*/  @P2 SHF.R.U32.HI R19, RZ, 0x1a, R5 ;  /* 0x0000001aff132819 */ /* 0x000fe40000011605 */
[----:B------:R-:W-:Y:S02]  /*6950*/  LOP3.LUT R11, R11, R16, RZ, 0xfc, !PT ;  /* 0x000000100b0b7212 */ /* 0x000fe400078efcff */
[----:B------:R-:W-:-:S04]  /*6960*/  @P2 LOP3.LUT R19, R19, 0x1, RZ, 0xc0, !PT ;  /* 0x0000000113132812 */ /* 0x000fc800078ec0ff */
[----:B------:R-:W-:Y:S02]  /*6970*/  @P2 IADD3 R12, PT, PT, R19, R21, R24 ;  /* 0x00000015130c2210 */ /* 0x000fe40007ffe018 */
[----:B------:R-:W-:-:S04]  /*6980*/  SHF.R.U32.HI R19, RZ, 0x1a, R3 ;  /* 0x0000001aff137819 */ /* 0x000fc80000011603 */
[----:B------:R-:W-:-:S04]  /*6990*/  LOP3.LUT R19, R19, 0x1, RZ, 0xc0, !PT ;  /* 0x0000000113137812 */ /* 0x000fc800078ec0ff */
[----:B------:R-:W-:Y:S02]  /*69a0*/  IADD3 R18, PT, PT, R19, R18, R12 ;  /* 0x0000001213127210 */ /* 0x000fe40007ffe00c */
[----:B------:R-:W-:-:S04]  /*69b0*/  @!P3 SHF.R.U32.HI R12, RZ, 0x18, R7 ;  /* 0x00000018ff0cb819 */ /* 0x000fc80000011607 */
[----:B------:R-:W-:Y:S02]  /*69c0*/  @!P3 LOP3.LUT R21, R12, 0x1, RZ, 0xc0, !PT ;  /* 0x000000010c15b812 */ /* 0x000fe400078ec0ff */
[----:B------:R-:W-:Y:S02]  /*69d0*/  @!P3 SHF.R.U32.HI R12, RZ, 0x1a, R7 ;  /* 0x0000001aff0cb819 */ /* 0x000fe40000011607 */
[----:B------:R-:W-:Y:S02]  /*69e0*/  @!P3 IADD3 R21, PT, PT, R21, R18, R23 ;  /* 0x000000121515b210 */ /* 0x000fe40007ffe017 */
[----:B------:R-:W-:Y:S02]  /*69f0*/  @!P3 LOP3.LUT R12, R12, 0x1, RZ, 0xc0, !PT ;  /* 0x000000010c0cb812 */ /* 0x000fe400078ec0ff */
[----:B------:R-:W-:Y:S02]  /*6a00*/  LOP3.LUT R23, R13, R22, RZ, 0xfc, !PT ;  /* 0x000000160d177212 */ /* 0x000fe400078efcff */
[----:B------:R-:W-:Y:S01]  /*6a10*/  @P2 SHF.R.U32.HI R13, RZ, 0x19, R5 ;  /* 0x00000019ff0d2819 */ /* 0x000fe20000011605 */
[----:B------:R-:W-:Y:S01]  /*6a20*/  @!P3 IMAD.IADD R18, R12, 0x1, R21 ;  /* 0x000000010c12b824 */ /* 0x000fe200078e0215 */
[----:B------:R-:W-:Y:S01]  /*6a30*/  @P2 SHF.R.U32.HI R22, RZ, 0x1a, R5 ;  /* 0x0000001aff162819 */ /* 0x000fe20000011605 */
[----:B------:R-:W-:Y:S01]  /*6a40*/  IMAD.MOV.U32 R12, RZ, RZ, 0x2000000 ;  /* 0x02000000ff0c7424 */ /* 0x000fe200078e00ff */
[----:B------:R-:W-:Y:S01]  /*6a50*/  @P2 LOP3.LUT R21, R13, 0x1, RZ, 0xc0, !PT ;  /* 0x000000010d152812 */ /* 0x000fe200078ec0ff */
[----:B------:R-:W-:Y:S01]  /*6a60*/  IMAD.MOV.U32 R13, RZ, RZ, RZ ;  /* 0x000000ffff0d7224 */ /* 0x000fe200078e00ff */
[----:B------:R-:W-:-:S02]  /*6a70*/  ISETP.NE.AND P1, PT, R18, 0x3, PT ;  /* 0x000000031200780c */ /* 0x000fc40003f25270 */
[----:B------:R-:W-:Y:S02]  /*6a80*/  @P2 LOP3.LUT R22, R22, 0x1, RZ, 0xc0, !PT ;  /* 0x0000000116162812 */ /* 0x000fe400078ec0ff */
[----:B------:R-:W-:Y:S02]  /*6a90*/  LOP3.LUT R23, R14, R23, RZ, 0xfc, !PT ;  /* 0x000000170e177212 */ /* 0x000fe400078efcff */
[----:B------:R-:W-:-:S04]  /*6aa0*/  @P2 SHF.R.U32.HI R14, RZ, 0x1a, R5 ;  /* 0x0000001aff0e2819 */ /* 0x000fc80000011605 */
[----:B------:R-:W-:Y:S01]  /*6ab0*/  @P2 LOP3.LUT R25, R14, 0x1, RZ, 0xc0, !PT ;  /* 0x000000010e192812 */ /* 0x000fe200078ec0ff */
[----:B------:R-:W-:Y:S02]  /*6ac0*/  IMAD.MOV.U32 R14, RZ, RZ, RZ ;  /* 0x000000ffff0e7224 */ /* 0x000fe400078e00ff */
        /* <DEDUP_REMOVED lines=31> */
[----:B------:R-:W-:Y:S02]  /*6cc0*/  @P2 LOP3.LUT R20, R20, 0x1, RZ, 0xc0, !PT ;  /* 0x0000000114142812 */ /* 0x000fe400078ec0ff */
[----:B------:R-:W-:Y:S02]  /*6cd0*/  @P2 LOP3.LUT R18, R18, 0x1, RZ, 0xc0, !PT ;  /* 0x0000000112122812 */ /* 0x000fe400078ec0ff */
[----:B------:R-:W-:Y:S02]  /*6ce0*/  LOP3.LUT R13, R13, R12, RZ, 0xfc, !PT ;  /* 0x0000000c0d0d7212 */ /* 0x000fe400078efcff */
[----:B------:R-:W-:Y:S02]  /*6cf0*/  @P2 IADD3 R14, PT, PT, R18, R20, R25 ;  /* 0x00000014120e2210 */ /* 0x000fe40007ffe019 */
[----:B------:R-:W-:-:S02]  /*6d00*/  SHF.R.U32.HI R20, RZ, 0x1c, R3 ;  /* 0x0000001cff147819 */ /* 0x000fc40000011603 */
[--C-:B------:R-:W-:Y:S02]  /*6d10*/  @!P3 SHF.R.U32.HI R18, RZ, 0x1b, R7.reuse ;  /* 0x0000001bff12b819 */ /* 0x100fe40000011607 */
[----:B------:R-:W-:Y:S02]  /*6d20*/  LOP3.LUT R20, R20, 0x1, RZ, 0xc0, !PT ;  /* 0x0000000114147812 */ /* 0x000fe400078ec0ff */
[----:B------:R-:W-:Y:S02]  /*6d30*/  @!P3 LOP3.LUT R18, R18, 0x1, RZ, 0xc0, !PT ;  /* 0x000000011212b812 */ /* 0x000fe400078ec0ff */
[----:B------:R-:W-:Y:S02]  /*6d40*/  IADD3 R19, PT, PT, R20, R19, R14 ;  /* 0x0000001314137210 */ /* 0x000fe40007ffe00e */
        /* <DEDUP_REMOVED lines=15> */
[----:B------:R-:W-:Y:S02]  /*6e40*/  @P2 SHF.R.U32.HI R4, RZ, 0x1d, R5 ;  /* 0x0000001dff042819 */ /* 0x000fe40000011605 */
[----:B------:R-:W-:Y:S01]  /*6e50*/  @P2 LOP3.LUT R23, R18, 0x1, RZ, 0xc0, !PT ;  /* 0x0000000112172812 */ /* 0x000fe200078ec0ff */
[----:B------:R-:W-:Y:S01]  /*6e60*/  IMAD.MOV.U32 R18, RZ, RZ, RZ ;  /* 0x000000ffff127224 */ /* 0x000fe200078e00ff */
[----:B------:R-:W-:Y:S02]  /*6e70*/  @P2 LOP3.LUT R4, R4, 0x1, RZ, 0xc0, !PT ;  /* 0x0000000104042812 */ /* 0x000fe400078ec0ff */
[----:B------:R-:W-:Y:S02]  /*6e80*/  LOP3.LUT R2, R2, R19, RZ, 0xfc, !PT ;  /* 0x0000001302027212 */ /* 0x000fe400078efcff */
[----:B------:R-:W-:-:S02]  /*6e90*/  @P2 IADD3 R18, PT, PT, R4, R22, R23 ;  /* 0x0000001604122210 */ /* 0x000fc40007ffe017 */
[----:B------:R-:W-:Y:S02]  /*6ea0*/  SHF.R.U32.HI R4, RZ, 0x1d, R3 ;  /* 0x0000001dff047819 */ /* 0x000fe40000011603 */
[--C-:B------:R-:W-:Y:S02]  /*6eb0*/  @!P3 SHF.R.U32.HI R22, RZ, 0x1c, R7.reuse ;  /* 0x0000001cff16b819 */ /* 0x100fe40000011607 */
        /* <DEDUP_REMOVED lines=9> */
[----:B------:R-:W-:-:S02]  /*6f50*/  LOP3.LUT R2, R2, UR4, RZ, 0xfc, !PT ;  /* 0x0000000402027c12 */ /* 0x000fc4000f8efcff */
[----:B------:R-:W-:Y:S02]  /*6f60*/  @!P3 LOP3.LUT R18, R18, 0x1, RZ, 0xc0, !PT ;  /* 0x000000011212b812 */ /* 0x000fe400078ec0ff */
[----:B------:R-:W-:Y:S02]  /*6f70*/  LOP3.LUT R2, R2, UR4, RZ, 0xfc, !PT ;  /* 0x0000000402027c12 */ /* 0x000fe4000f8efcff */
[----:B------:R-:W-:Y:S01]  /*6f80*/  LOP3.LUT R13, R14, R13, RZ, 0xfc, !PT ;  /* 0x0000000d0e0d7212 */ /* 0x000fe200078efcff */
[----:B------:R-:W-:Y:S01]  /*6f90*/  @!P3 IMAD.IADD R21, R18, 0x1, R23 ;  /* 0x000000011215b824 */ /* 0x000fe200078e0217 */
[----:B------:R-:W-:Y:S01]  /*6fa0*/  @P2 SHF.R.U32.HI R23, RZ, 0x1d, R5 ;  /* 0x0000001dff172819 */ /* 0x000fe20000011605 */
[----:B------:R-:W-:Y:S01]  /*6fb0*/  IMAD.MOV.U32 R18, RZ, RZ, 0x10000000 ;  /* 0x10000000ff127424 */ /* 0x000fe200078e00ff */
[----:B------:R-:W-:Y:S02]  /*6fc0*/  LOP3.LUT R2, R2, UR4, RZ, 0xfc, !PT ;  /* 0x0000000402027c12 */ /* 0x000fe4000f8efcff */
[----:B------:R-:W-:-:S02]  /*6fd0*/  ISETP.NE.AND P1, PT, R21, 0x3, PT ;  /* 0x000000031500780c */ /* 0x000fc40003f25270 */
[----:B------:R-:W-:Y:S02]  /*6fe0*/  @P2 LOP3.LUT R23, R23, 0x1, RZ, 0xc0, !PT ;  /* 0x0000000117172812 */ /* 0x000fe400078ec0ff */
[----:B------:R-:W-:-:S04]  /*6ff0*/  LOP3.LUT R2, R2, UR4, RZ, 0xfc, !PT ;  /* 0x0000000402027c12 */ /* 0x000fc8000f8efcff */
[----:B------:R-:W-:-:S04]  /*7000*/  LOP3.LUT R2, R2, UR4, RZ, 0xfc, !PT ;  /* 0x0000000402027c12 */ /* 0x000fc8000f8efcff */
[----:B------:R-:W-:Y:S02]  /*7010*/  LOP3.LUT R2, R2, UR4, RZ, 0xfc, !PT ;  /* 0x0000000402027c12 */ /* 0x000fe4000f8efcff */
        /* <DEDUP_REMOVED lines=21> */
[--C-:B------:R-:W-:Y:S02]  /*7170*/  @P2 SHF.R.U32.HI R21, RZ, 0x1d, R5.reuse ;  /* 0x0000001dff152819 */ /* 0x100fe40000011605 */
[----:B------:R-:W-:Y:S02]  /*7180*/  @P2 SHF.R.U32.HI R22, RZ, 0x1e, R5 ;  /* 0x0000001eff162819 */ /* 0x000fe40000011605 */
[----:B------:R-:W-:Y:S02]  /*7190*/  ISETP.NE.AND P5, PT, R20, 0x3, PT ;  /* 0x000000031400780c */ /* 0x000fe40003fa5270 */
[----:B------:R-:W-:Y:S01]  /*71a0*/  @P2 LOP3.LUT R23, R21, 0x1, RZ, 0xc0, !PT ;  /* 0x0000000115172812 */ /* 0x000fe200078ec0ff */
[----:B------:R-:W-:Y:S01]  /*71b0*/  IMAD.MOV.U32 R21, RZ, RZ, RZ ;  /* 0x000000ffff157224 */ /* 0x000fe200078e00ff */
[----:B------:R-:W-:-:S09]  /*71c0*/  @P2 LOP3.LUT R22, R22, 0x1, RZ, 0xc0, !PT ;  /* 0x0000000116162812 */ /* 0x000fd200078ec0ff */
[----:B------:R-:W-:Y:S02]  /*71d0*/  @P5 ISETP.NE.AND P4, PT, R20, 0x2, PT ;  /* 0x000000021400580c */ /* 0x000fe40003f85270 */
[----:B------:R-:W-:Y:S02]  /*71e0*/  @P2 SHF.R.U32.HI R20, RZ, 0x1f, R5 ;  /* 0x0000001fff142819 */ /* 0x000fe40000011605 */
[----:B------:R-:W-:Y:S02]  /*71f0*/  @P5 ISETP.NE.U32.AND P1, PT, R4, 0x1, PT ;  /* 0x000000010400580c */ /* 0x000fe40003f25070 */
[----:B------:R-:W-:Y:S02]  /*7200*/  @P2 IADD3 R21, PT, PT, R20, R22, R23 ;  /* 0x0000001614152210 */ /* 0x000fe40007ffe017 */
[--C-:B------:R-:W-:Y:S02]  /*7210*/  @P2 SHF.R.U32.HI R20, RZ, 0x1e, R5.reuse ;  /* 0x0000001eff142819 */ /* 0x100fe40000011605 */
[----:B------:R-:W-:Y:S01]  /*7220*/  @P2 SHF.R.U32.HI R22, RZ, 0x1f, R5 ;  /* 0x0000001fff162819 */ /* 0x000fe20000011605 */
[----:B------:R-:W-:Y:S01]  /*7230*/  IMAD.MOV.U32 R5, RZ, RZ, RZ ;  /* 0x000000ffff057224 */ /* 0x000fe200078e00ff */
[----:B------:R-:W-:-:S02]  /*7240*/  @P2 LOP3.LUT R20, R20, 0x1, RZ, 0xc0, !PT ;  /* 0x0000000114142812 */ /* 0x000fc400078ec0ff */
[----:B------:R-:W-:Y:S02]  /*7250*/  @P5 ISETP.NE.U32.AND.EX P1, PT, RZ, RZ, PT, P1 ;  /* 0x000000ffff00520c */ /* 0x000fe40003f25110 */
[----:B------:R-:W-:Y:S02]  /*7260*/  @P2 IADD3 R5, PT, PT, R9, R20, R22 ;  /* 0x0000001409052210 */ /* 0x000fe40007ffe016 */
[----:B------:R-:W-:Y:S02]  /*7270*/  LOP3.LUT R9, R2, UR4, RZ, 0xfc, !PT ;  /* 0x0000000402097c12 */ /* 0x000fe4000f8efcff */
[----:B------:R-:W-:Y:S02]  /*7280*/  SHF.R.U32.HI R2, RZ, 0x1f, R3 ;  /* 0x0000001fff027819 */ /* 0x000fe40000011603 */
[----:B------:R-:W-:Y:S02]  /*7290*/  LOP3.LUT R9, R9, UR4, RZ, 0xfc, !PT ;  /* 0x0000000409097c12 */ /* 0x000fe4000f8efcff */
[----:B------:R-:W-:-:S02]  /*72a0*/  @!P3 SHF.R.U32.HI R3, RZ, 0x1d, R7 ;  /* 0x0000001dff03b819 */ /* 0x000fc40000011607 */
[----:B------:R-:W-:Y:S02]  /*72b0*/  LOP3.LUT R9, R9, UR5, RZ, 0xfc, !PT ;  /* 0x0000000509097c12 */ /* 0x000fe4000f8efcff */
[----:B------:R-:W-:Y:S02]  /*72c0*/  @!P3 SHF.R.U32.HI R22, RZ, 0x1e, R7 ;  /* 0x0000001eff16b819 */ /* 0x000fe40000011607 */
[----:B------:R-:W-:Y:S02]  /*72d0*/  LOP3.LUT R9, R9, UR4, RZ, 0xfc, !PT ;  /* 0x0000000409097c12 */ /* 0x000fe4000f8efcff */
[----:B------:R-:W-:Y:S02]  /*72e0*/  @!P3 LOP3.LUT R20, R3, 0x1, RZ, 0xc0, !PT ;  /* 0x000000010314b812 */ /* 0x000fe400078ec0ff */
[----:B------:R-:W-:Y:S02]  /*72f0*/  LOP3.LUT R9, R9, UR4, RZ, 0xfc, !PT ;  /* 0x0000000409097c12 */ /* 0x000fe4000f8efcff */
[----:B------:R-:W-:-:S02]  /*7300*/  @!P3 LOP3.LUT R3, R22, 0x1, RZ, 0xc0, !PT ;  /* 0x000000011603b812 */ /* 0x000fc400078ec0ff */
[----:B------:R-:W-:Y:S02]  /*7310*/  LOP3.LUT R9, R9, UR4, RZ, 0xfc, !PT ;  /* 0x0000000409097c12 */ /* 0x000fe4000f8efcff */
[----:B------:R-:W-:Y:S01]  /*7320*/  IADD3 R21, PT, PT, R2, R4, R21 ;  /* 0x0000000402157210 */ /* 0x000fe20007ffe015 */
[----:B------:R-:W-:Y:S01]  /*7330*/  IMAD.MOV.U32 R4, RZ, RZ, 0x20000000 ;  /* 0x20000000ff047424 */ /* 0x000fe200078e00ff */
[----:B------:R-:W-:Y:S02]  /*7340*/  LOP3.LUT R9, R9, UR4, RZ, 0xfc, !PT ;  /* 0x0000000409097c12 */ /* 0x000fe4000f8efcff */
[----:B------:R-:W-:Y:S02]  /*7350*/  IADD3 R10, PT, PT, R10, R19, R5 ;  /* 0x000000130a0a7210 */ /* 0x000fe40007ffe005 */
[----:B------:R-:W-:Y:S02]  /*7360*/  LOP3.LUT R9, R9, UR4, RZ, 0xfc, !PT ;  /* 0x0000000409097c12 */ /* 0x000fe4000f8efcff */
[----:B------:R-:W-:-:S02]  /*7370*/  @!P3 SHF.R.U32.HI R5, RZ, 0x1e, R7 ;  /* 0x0000001eff05b819 */ /* 0x000fc40000011607 */
[----:B------:R-:W-:Y:S02]  /*7380*/  LOP3.LUT R9, R9, UR4, RZ, 0xfc, !PT ;  /* 0x0000000409097c12 */ /* 0x000fe4000f8efcff */
[----:B------:R-:W-:Y:S02]  /*7390*/  @!P3 IADD3 R3, PT, PT, R20, R21, R3 ;  /* 0x000000151403b210 */ /* 0x000fe40007ffe003 */
[----:B------:R-:W-:Y:S02]  /*73a0*/  LOP3.LUT R9, R9, UR4, RZ, 0xfc, !PT ;  /* 0x0000000409097c12 */ /* 0x000fe4000f8efcff */
[----:B------:R-:W-:Y:S02]  /*73b0*/  @!P3 SHF.R.U32.HI R20, RZ, 0x1f, R7 ;  /* 0x0000001fff14b819 */ /* 0x000fe40000011607 */
[----:B------:R-:W-:Y:S02]  /*73c0*/  LOP3.LUT R9, R9, UR4, RZ, 0xfc, !PT ;  /* 0x0000000409097c12 */ /* 0x000fe4000f8efcff */
[----:B------:R-:W-:-:S02]  /*73d0*/  @!P3 LOP3.LUT R5, R5, 0x1, RZ, 0xc0, !PT ;  /* 0x000000010505b812 */ /* 0x000fc400078ec0ff */
[----:B------:R-:W-:Y:S02]  /*73e0*/  LOP3.LUT R9, R9, UR4, RZ, 0xfc, !PT ;  /* 0x0000000409097c12 */ /* 0x000fe4000f8efcff */
[----:B------:R-:W-:Y:S02]  /*73f0*/  @!P3 LEA.HI R21, R7, R3, RZ, 0x1 ;  /* 0x000000030715b211 */ /* 0x000fe400078f08ff */
[----:B------:R-:W-:Y:S02]  /*7400*/  @!P3 IADD3 R3, PT, PT, R5, R10, R20 ;  /* 0x0000000a0503b210 */ /* 0x000fe40007ffe014 */
[----:B------:R-:W-:Y:S02]  /*7410*/  LOP3.LUT R9, R9, UR4, RZ, 0xfc, !PT ;  /* 0x0000000409097c12 */ /* 0x000fe4000f8efcff */
[----:B------:R-:W-:Y:S01]  /*7420*/  ISETP.NE.AND P2, PT, R21, 0x3, PT ;  /* 0x000000031500780c */ /* 0x000fe20003f45270 */
[----:B------:R-:W-:Y:S01]  /*7430*/  @!P3 IMAD.IADD R10, R3, 0x1, R8 ;  /* 0x00000001030ab824 */ /* 0x000fe200078e0208 */
[----:B------:R-:W-:-:S02]  /*7440*/  LOP3.LUT R9, R9, UR4, RZ, 0xfc, !PT ;  /* 0x0000000409097c12 */ /* 0x000fc4000f8efcff */
[----:B------:R-:W-:Y:S02]  /*7450*/  @P5 SEL R3, RZ, 0x20000000, P4 ;  /* 0x20000000ff035807 */ /* 0x000fe40002000000 */
[----:B------:R-:W-:Y:S02]  /*7460*/  LOP3.LUT R9, R9, UR4, RZ, 0xfc, !PT ;  /* 0x0000000409097c12 */ /* 0x000fe4000f8efcff */
[----:B------:R-:W-:Y:S02]  /*7470*/  ISETP.NE.AND P3, PT, R10, 0x3, PT ;  /* 0x000000030a00780c */ /* 0x000fe40003f65270 */
[----:B------:R-:W-:Y:S02]  /*7480*/  LOP3.LUT R9, R9, UR4, RZ, 0xfc, !PT ;  /* 0x0000000409097c12 */ /* 0x000fe4000f8efcff */
[----:B------:R-:W-:Y:S02]  /*7490*/  @P5 SEL R4, R3, RZ, !P1 ;  /* 0x000000ff03045207 */ /* 0x000fe40004800000 */
[----:B------:R-:W-:-:S02]  /*74a0*/  LOP3.LUT R9, R9, UR4, RZ, 0xfc, !PT ;  /* 0x0000000409097c12 */ /* 0x000fc4000f8efcff */
[----:B------:R-:W-:Y:S02]  /*74b0*/  @P2 ISETP.NE.AND P6, PT, R21, 0x2, PT ;  /* 0x000000021500280c */ /* 0x000fe40003fc5270 */
[----:B------:R-:W-:Y:S02]  /*74c0*/  LOP3.LUT R9, R9, UR4, RZ, 0xfc, !PT ;  /* 0x0000000409097c12 */ /* 0x000fe4000f8efcff */
[----:B------:R-:W-:Y:S02]  /*74d0*/  @P2 ISETP.NE.U32.AND P0, PT, R19, 0x1, PT ;  /* 0x000000011300280c */ /* 0x000fe40003f05070 */
[----:B------:R-:W-:Y:S02]  /*74e0*/  @P3 LOP3.LUT R2, R2, 0x1, RZ, 0xc0, !PT ;  /* 0x0000000102023812 */ /* 0x000fe400078ec0ff */
[----:B------:R-:W-:Y:S02]  /*74f0*/  LOP3.LUT R9, R9, UR4, RZ, 0xfc, !PT ;  /* 0x0000000409097c12 */ /* 0x000fe4000f8efcff */
[----:B------:R-:W-:-:S02]  /*7500*/  @P3 ISETP.NE.U32.AND P1, PT, R2, 0x1, PT ;  /* 0x000000010200380c */ /* 0x000fc40003f25070 */
[----:B------:R-:W0:Y:S01]  /*7510*/  LDC.64 R2, c[0x0][0x388] ;  /* 0x0000e200ff027b82 */ /* 0x000e220000000a00 */
[----:B------:R-:W-:Y:S02]  /*7520*/  LOP3.LUT R9, R9, UR4, RZ, 0xfc, !PT ;  /* 0x0000000409097c12 */ /* 0x000fe4000f8efcff */
[----:B------:R-:W-:Y:S02]  /*7530*/  @P2 ISETP.NE.U32.AND.EX P0, PT, RZ, RZ, PT, P0 ;  /* 0x000000ffff00220c */ /* 0x000fe40003f05100 */
[----:B------:R-:W-:Y:S02]  /*7540*/  LOP3.LUT R9, R9, UR4, RZ, 0xfc, !PT ;  /* 0x0000000409097c12 */ /* 0x000fe4000f8efcff */
[----:B------:R-:W-:Y:S02]  /*7550*/  @P2 SEL R5, RZ, 0x40000000, P6 ;  /* 0x40000000ff052807 */ /* 0x000fe40003000000 */
[----:B------:R-:W-:Y:S02]  /*7560*/  LOP3.LUT R9, R9, UR4, RZ, 0xfc, !PT ;  /* 0x0000000409097c12 */ /* 0x000fe4000f8efcff */
[----:B------:R-:W-:-:S02]  /*7570*/  @P3 ISETP.NE.AND P4, PT, R10, 0x2, PT ;  /* 0x000000020a00380c */ /* 0x000fc40003f85270 */
[----:B------:R-:W-:Y:S02]  /*7580*/  LOP3.LUT R9, R9, UR4, RZ, 0xfc, !PT ;  /* 0x0000000409097c12 */ /* 0x000fe4000f8efcff */
[----:B------:R-:W-:Y:S01]  /*7590*/  @P2 SEL R6, R5, RZ, !P0 ;  /* 0x000000ff05062207 */ /* 0x000fe20004000000 */
[----:B------:R-:W-:Y:S01]  /*75a0*/  IMAD.MOV.U32 R5, RZ, RZ, -0x80000000 ;  /* 0x80000000ff057424 */ /* 0x000fe200078e00ff */
[----:B------:R-:W-:Y:S02]  /*75b0*/  @P3 SEL R7, RZ, 0x80000000, P4 ;  /* 0x80000000ff073807 */ /* 0x000fe40002000000 */
[----:B------:R-:W-:Y:S02]  /*75c0*/  @P3 ISETP.NE.U32.AND.EX P0, PT, RZ, RZ, PT, P1 ;  /* 0x000000ffff00320c */ /* 0x000fe40003f05110 */
[----:B------:R-:W-:Y:S02]  /*75d0*/  LOP3.LUT R13, R4, R13, RZ, 0xfc, !PT ;  /* 0x0000000d040d7212 */ /* 0x000fe400078efcff */
[----:B------:R-:W-:Y:S01]  /*75e0*/  LOP3.LUT R9, R9, UR4, RZ, 0xfc, !PT ;  /* 0x0000000409097c12 */ /* 0x000fe2000f8efcff */
[----:B0-----:R-:W-:Y:S01]  /*75f0*/  IMAD.WIDE R2, R0, 0x8, R2 ;  /* 0x0000000800027825 */ /* 0x001fe200078e0202 */
[----:B------:R-:W-:-:S02]  /*7600*/  @P3 SEL R5, R7, RZ, !P0 ;  /* 0x000000ff07053207 */ /* 0x000fc40004000000 */
[----:B------:R-:W-:Y:S02]  /*7610*/  LOP3.LUT R6, R6, R13, RZ, 0xfc, !PT ;  /* 0x0000000d06067212 */ /* 0x000fe400078efcff */
[----:B------:R-:W-:Y:S02]  /*7620*/  LOP3.LUT R9, R9, UR4, RZ, 0xfc, !PT ;  /* 0x0000000409097c12 */ /* 0x000fe4000f8efcff */
[----:B------:R-:W-:Y:S02]  /*7630*/  LOP3.LUT R5, R5, R6, RZ, 0xfc, !PT ;  /* 0x0000000605057212 */ /* 0x000fe400078efcff */
[----:B------:R-:W-:-:S05]  /*7640*/  LOP3.LUT R4, R9, UR4, RZ, 0xfc, !PT ;  /* 0x0000000409047c12 */ /* 0x000fca000f8efcff */
[----:B------:R-:W-:Y:S01]  /*7650*/  STG.E.64 desc[UR6][R2.64], R4 ;  /* 0x0000000402007986 */ /* 0x000fe2000c101b06 */
[----:B------:R-:W-:Y:S05]  /*7660*/  EXIT ;  /* 0x000000000000794d */ /* 0x000fea0003800000 */
.L_x_4:
[----:B------:R-:W-:-:S00]  /*7670*/  BRA `(.L_x_4) ;  /* 0xfffffffc00fc7947 */ /* 0x000fc0000383ffff */
[----:B------:R-:W-:-:S00]  /*7680*/  NOP ;  /* 0x0000000000007918 */ /* 0x000fc00000000000 */
[----:B------:R-:W-:-:S00]  /*7690*/  NOP ;  /* 0x0000000000007918 */ /* 0x000fc00000000000 */
[----:B------:R-:W-:-:S00]  /*76a0*/  NOP ;  /* 0x0000000000007918 */ /* 0x000fc00000000000 */
[----:B------:R-:W-:-:S00]  /*76b0*/  NOP ;  /* 0x0000000000007918 */ /* 0x000fc00000000000 */
[----:B------:R-:W-:-:S00]  /*76c0*/  NOP ;  /* 0x0000000000007918 */ /* 0x000fc00000000000 */
[----:B------:R-:W-:-:S00]  /*76d0*/  NOP ;  /* 0x0000000000007918 */ /* 0x000fc00000000000 */
[----:B------:R-:W-:-:S00]  /*76e0*/  NOP ;  /* 0x0000000000007918 */ /* 0x000fc00000000000 */
[----:B------:R-:W-:-:S00]  /*76f0*/  NOP ;  /* 0x0000000000007918 */ /* 0x000fc00000000000 */
.L_x_5:


//--------------------- .nv.shared.reserved.0     --------------------------
	.section	.nv.shared.reserved.0,"aw",@nobits
	.weak		__nv_reservedSMEM_offset_0_alias
	.size		__nv_reservedSMEM_offset_0_alias, 0, 64
	.other		__nv_reservedSMEM_offset_0_alias,@"STO_CUDA_RESERVED_SHARED STV_DEFAULT"
__nv_reservedSMEM_offset_0_alias:
	.zero		0
	.zero		64


//--------------------- .nv.constant0._Z19game_of_life_kernelPKmPmi --------------------------
	.section	.nv.constant0._Z19game_of_life_kernelPKmPmi,"a",@progbits
	.sectionflags	@""
	.align	4
.nv.constant0._Z19game_of_life_kernelPKmPmi:
	.zero		916


//--------------------- SYMBOLS --------------------------

	.type		.nv.reservedSmem.offset0,@object
	.size		.nv.reservedSmem.offset0,0x4
